	.headerflags	@"EF_CUDA_TEXMODE_UNIFIED EF_CUDA_64BIT_ADDRESS EF_CUDA_SM86 EF_CUDA_VIRTUAL_SM(EF_CUDA_SM86)"
	.elftype	@"ET_EXEC"


//--------------------- .nv.info                  --------------------------
	.section	.nv.info,"",@"SHT_CUDA_INFO"
	.align	4


	//----- nvinfo : EIATTR_REGCOUNT
	.align		4
        /*0000*/ 	.byte	0x04, 0x2f
        /*0002*/ 	.short	(.L_2 - .L_1)
	.align		4
.L_1:
        /*0004*/ 	.word	index@(triton_red_fused__to_copy_add_amax_amin_clamp_mul_native_layer_norm_reciprocal_12)
        /*0008*/ 	.word	0x0000004f


	//----- nvinfo : EIATTR_MIN_STACK_SIZE
	.align		4
.L_2:
        /*000c*/ 	.byte	0x04, 0x12
        /*000e*/ 	.short	(.L_4 - .L_3)
	.align		4
.L_3:
        /*0010*/ 	.word	index@(triton_red_fused__to_copy_add_amax_amin_clamp_mul_native_layer_norm_reciprocal_12)
        /*0014*/ 	.word	0x00000000


	//----- nvinfo : EIATTR_FRAME_SIZE
	.align		4
.L_4:
        /*0018*/ 	.byte	0x04, 0x11
        /*001a*/ 	.short	(.L_6 - .L_5)
	.align		4
.L_5:
        /*001c*/ 	.word	index@(triton_red_fused__to_copy_add_amax_amin_clamp_mul_native_layer_norm_reciprocal_12)
        /*0020*/ 	.word	0x00000000


	//----- nvinfo : EIATTR_MIN_STACK_SIZE
	.align		4
.L_6:
        /*0024*/ 	.byte	0x04, 0x12
        /*0026*/ 	.short	(.L_8 - .L_7)
	.align		4
.L_7:
        /*0028*/ 	.word	index@(triton_red_fused__to_copy_add_amax_amin_clamp_mul_native_layer_norm_reciprocal_12)
        /*002c*/ 	.word	0x00000000
.L_8:


//--------------------- .nv.info.triton_red_fused__to_copy_add_amax_amin_clamp_mul_native_layer_norm_reciprocal_12 --------------------------
	.section	.nv.info.triton_red_fused__to_copy_add_amax_amin_clamp_mul_native_layer_norm_reciprocal_12,"",@"SHT_CUDA_INFO"
	.sectionflags	@""
	.align	4


	//----- nvinfo : EIATTR_CUDA_API_VERSION
	.align		4
        /*0000*/ 	.byte	0x04, 0x37
        /*0002*/ 	.short	(.L_10 - .L_9)
.L_9:
        /*0004*/ 	.word	0x0000007c


	//----- nvinfo : EIATTR_SW2861232_WAR
	.align		4
.L_10:
        /*0008*/ 	.byte	0x01, 0x35
	.zero		2


	//----- nvinfo : EIATTR_PARAM_CBANK
	.align		4
        /*000c*/ 	.byte	0x04, 0x0a
        /*000e*/ 	.short	(.L_12 - .L_11)
	.align		4
.L_11:
        /*0010*/ 	.word	index@(.nv.constant0.triton_red_fused__to_copy_add_amax_amin_clamp_mul_native_layer_norm_reciprocal_12)
        /*0014*/ 	.short	0x0160
        /*0016*/ 	.short	0x0078


	//----- nvinfo : EIATTR_CBANK_PARAM_SIZE
	.align		4
.L_12:
        /*0018*/ 	.byte	0x03, 0x19
        /*001a*/ 	.short	0x0078


	//----- nvinfo : EIATTR_KPARAM_INFO
	.align		4
        /*001c*/ 	.byte	0x04, 0x17
        /*001e*/ 	.short	(.L_14 - .L_13)
.L_13:
        /*0020*/ 	.word	0x00000000
        /*0024*/ 	.short	0x000f
        /*0026*/ 	.short	0x0070
        /*0028*/ 	.byte	0x00, 0xf4, 0x21, 0x00


	//----- nvinfo : EIATTR_KPARAM_INFO
	.align		4
.L_14:
        /*002c*/ 	.byte	0x04, 0x17
        /*002e*/ 	.short	(.L_16 - .L_15)
.L_15:
        /*0030*/ 	.word	0x00000000
        /*0034*/ 	.short	0x000e
        /*0036*/ 	.short	0x006c
        /*0038*/ 	.byte	0x00, 0xf0, 0x11, 0x00


	//----- nvinfo : EIATTR_KPARAM_INFO
	.align		4
.L_16:
        /*003c*/ 	.byte	0x04, 0x17
        /*003e*/ 	.short	(.L_18 - .L_17)
.L_17:
        /*0040*/ 	.word	0x00000000
        /*0044*/ 	.short	0x000d
        /*0046*/ 	.short	0x0068
        /*0048*/ 	.byte	0x00, 0xf0, 0x11, 0x00


	//----- nvinfo : EIATTR_KPARAM_INFO
	.align		4
.L_18:
        /*004c*/ 	.byte	0x04, 0x17
        /*004e*/ 	.short	(.L_20 - .L_19)
.L_19:
        /*0050*/ 	.word	0x00000000
        /*0054*/ 	.short	0x000c
        /*0056*/ 	.short	0x0060
        /*0058*/ 	.byte	0x00, 0xf4, 0x21, 0x00


	//----- nvinfo : EIATTR_KPARAM_INFO
	.align		4
.L_20:
        /*005c*/ 	.byte	0x04, 0x17
        /*005e*/ 	.short	(.L_22 - .L_21)
.L_21:
        /*0060*/ 	.word	0x00000000
        /*0064*/ 	.short	0x000b
        /*0066*/ 	.short	0x0058
        /*0068*/ 	.byte	0x00, 0xf4, 0x21, 0x00


	//----- nvinfo : EIATTR_KPARAM_INFO
	.align		4
.L_22:
        /*006c*/ 	.byte	0x04, 0x17
        /*006e*/ 	.short	(.L_24 - .L_23)
.L_23:
        /*0070*/ 	.word	0x00000000
        /*0074*/ 	.short	0x000a
        /*0076*/ 	.short	0x0050
        /*0078*/ 	.byte	0x00, 0xf4, 0x21, 0x00


	//----- nvinfo : EIATTR_KPARAM_INFO
	.align		4
.L_24:
        /*007c*/ 	.byte	0x04, 0x17
        /*007e*/ 	.short	(.L_26 - .L_25)
.L_25:
        /*0080*/ 	.word	0x00000000
        /*0084*/ 	.short	0x0009
        /*0086*/ 	.short	0x0048
        /*0088*/ 	.byte	0x00, 0xf4, 0x21, 0x00


	//----- nvinfo : EIATTR_KPARAM_INFO
	.align		4
.L_26:
        /*008c*/ 	.byte	0x04, 0x17
        /*008e*/ 	.short	(.L_28 - .L_27)
.L_27:
        /*0090*/ 	.word	0x00000000
        /*0094*/ 	.short	0x0008
        /*0096*/ 	.short	0x0040
        /*0098*/ 	.byte	0x00, 0xf4, 0x21, 0x00


	//----- nvinfo : EIATTR_KPARAM_INFO
	.align		4
.L_28:
        /*009c*/ 	.byte	0x04, 0x17
        /*009e*/ 	.short	(.L_30 - .L_29)
.L_29:
        /*00a0*/ 	.word	0x00000000
        /*00a4*/ 	.short	0x0007
        /*00a6*/ 	.short	0x0038
        /*00a8*/ 	.byte	0x00, 0xf4, 0x21, 0x00


	//----- nvinfo : EIATTR_KPARAM_INFO
	.align		4
.L_30:
        /*00ac*/ 	.byte	0x04, 0x17
        /*00ae*/ 	.short	(.L_32 - .L_31)
.L_31:
        /*00b0*/ 	.word	0x00000000
        /*00b4*/ 	.short	0x0006
        /*00b6*/ 	.short	0x0030
        /*00b8*/ 	.byte	0x00, 0xf4, 0x21, 0x00


	//----- nvinfo : EIATTR_KPARAM_INFO
	.align		4
.L_32:
        /*00bc*/ 	.byte	0x04, 0x17
        /*00be*/ 	.short	(.L_34 - .L_33)
.L_33:
        /*00c0*/ 	.word	0x00000000
        /*00c4*/ 	.short	0x0005
        /*00c6*/ 	.short	0x0028
        /*00c8*/ 	.byte	0x00, 0xf4, 0x21, 0x00


	//----- nvinfo : EIATTR_KPARAM_INFO
	.align		4
.L_34:
        /*00cc*/ 	.byte	0x04, 0x17
        /*00ce*/ 	.short	(.L_36 - .L_35)
.L_35:
        /*00d0*/ 	.word	0x00000000
        /*00d4*/ 	.short	0x0004
        /*00d6*/ 	.short	0x0020
        /*00d8*/ 	.byte	0x00, 0xf4, 0x21, 0x00


	//----- nvinfo : EIATTR_KPARAM_INFO
	.align		4
.L_36:
        /*00dc*/ 	.byte	0x04, 0x17
        /*00de*/ 	.short	(.L_38 - .L_37)
.L_37:
        /*00e0*/ 	.word	0x00000000
        /*00e4*/ 	.short	0x0003
        /*00e6*/ 	.short	0x0018
        /*00e8*/ 	.byte	0x00, 0xf4, 0x21, 0x00


	//----- nvinfo : EIATTR_KPARAM_INFO
	.align		4
.L_38:
        /*00ec*/ 	.byte	0x04, 0x17
        /*00ee*/ 	.short	(.L_40 - .L_39)
.L_39:
        /*00f0*/ 	.word	0x00000000
        /*00f4*/ 	.short	0x0002
        /*00f6*/ 	.short	0x0010
        /*00f8*/ 	.byte	0x00, 0xf4, 0x21, 0x00


	//----- nvinfo : EIATTR_KPARAM_INFO
	.align		4
.L_40:
        /*00fc*/ 	.byte	0x04, 0x17
        /*00fe*/ 	.short	(.L_42 - .L_41)
.L_41:
        /*0100*/ 	.word	0x00000000
        /*0104*/ 	.short	0x0001
        /*0106*/ 	.short	0x0008
        /*0108*/ 	.byte	0x00, 0xf4, 0x21, 0x00


	//----- nvinfo : EIATTR_KPARAM_INFO
	.align		4
.L_42:
        /*010c*/ 	.byte	0x04, 0x17
        /*010e*/ 	.short	(.L_44 - .L_43)
.L_43:
        /*0110*/ 	.word	0x00000000
        /*0114*/ 	.short	0x0000
        /*0116*/ 	.short	0x0000
        /*0118*/ 	.byte	0x00, 0xf4, 0x21, 0x00


	//----- nvinfo : EIATTR_MAXREG_COUNT
	.align		4
.L_44:
        /*011c*/ 	.byte	0x03, 0x1b
        /*011e*/ 	.short	0x0080


	//----- nvinfo : EIATTR_COOP_GROUP_MASK_REGIDS
	.align		4
        /*0120*/ 	.byte	0x04, 0x29
        /*0122*/ 	.short	(.L_46 - .L_45)


	//   ....[0]....
.L_45:
        /*0124*/ 	.word	0xffffffff


	//   ....[1]....
        /*0128*/ 	.word	0xffffffff


	//   ....[2]....
        /*012c*/ 	.word	0xffffffff


	//   ....[3]....
        /*0130*/ 	.word	0xffffffff


	//   ....[4]....
        /*0134*/ 	.word	0xffffffff


	//   ....[5]....
        /*0138*/ 	.word	0xffffffff


	//   ....[6]....
        /*013c*/ 	.word	0xffffffff


	//   ....[7]....
        /*0140*/ 	.word	0xffffffff


	//   ....[8]....
        /*0144*/ 	.word	0xffffffff


	//   ....[9]....
        /*0148*/ 	.word	0xffffffff


	//   ....[10]....
        /*014c*/ 	.word	0xffffffff


	//   ....[11]....
        /*0150*/ 	.word	0xffffffff


	//   ....[12]....
        /*0154*/ 	.word	0xffffffff


	//   ....[13]....
        /*0158*/ 	.word	0xffffffff


	//   ....[14]....
        /*015c*/ 	.word	0xffffffff


	//   ....[15]....
        /*0160*/ 	.word	0xffffffff


	//   ....[16]....
        /*0164*/ 	.word	0xffffffff


	//   ....[17]....
        /*0168*/ 	.word	0xffffffff


	//   ....[18]....
        /*016c*/ 	.word	0xffffffff


	//   ....[19]....
        /*0170*/ 	.word	0xffffffff


	//   ....[20]....
        /*0174*/ 	.word	0xffffffff


	//   ....[21]....
        /*0178*/ 	.word	0xffffffff


	//   ....[22]....
        /*017c*/ 	.word	0xffffffff


	//   ....[23]....
        /*0180*/ 	.word	0xffffffff


	//   ....[24]....
        /*0184*/ 	.word	0xffffffff


	//   ....[25]....
        /*0188*/ 	.word	0xffffffff


	//   ....[26]....
        /*018c*/ 	.word	0xffffffff


	//   ....[27]....
        /*0190*/ 	.word	0xffffffff


	//   ....[28]....
        /*0194*/ 	.word	0xffffffff


	//   ....[29]....
        /*0198*/ 	.word	0xffffffff


	//   ....[30]....
        /*019c*/ 	.word	0xffffffff


	//   ....[31]....
        /*01a0*/ 	.word	0xffffffff


	//   ....[32]....
        /*01a4*/ 	.word	0xffffffff


	//   ....[33]....
        /*01a8*/ 	.word	0xffffffff


	//   ....[34]....
        /*01ac*/ 	.word	0xffffffff


	//   ....[35]....
        /*01b0*/ 	.word	0xffffffff


	//   ....[36]....
        /*01b4*/ 	.word	0xffffffff


	//   ....[37]....
        /*01b8*/ 	.word	0xffffffff


	//   ....[38]....
        /*01bc*/ 	.word	0xffffffff


	//   ....[39]....
        /*01c0*/ 	.word	0xffffffff


	//   ....[40]....
        /*01c4*/ 	.word	0xffffffff


	//   ....[41]....
        /*01c8*/ 	.word	0xffffffff


	//   ....[42]....
        /*01cc*/ 	.word	0xffffffff


	//   ....[43]....
        /*01d0*/ 	.word	0xffffffff


	//   ....[44]....
        /*01d4*/ 	.word	0xffffffff


	//   ....[45]....
        /*01d8*/ 	.word	0xffffffff


	//   ....[46]....
        /*01dc*/ 	.word	0xffffffff


	//   ....[47]....
        /*01e0*/ 	.word	0xffffffff


	//   ....[48]....
        /*01e4*/ 	.word	0xffffffff


	//   ....[49]....
        /*01e8*/ 	.word	0xffffffff


	//   ....[50]....
        /*01ec*/ 	.word	0xffffffff


	//   ....[51]....
        /*01f0*/ 	.word	0xffffffff


	//   ....[52]....
        /*01f4*/ 	.word	0xffffffff


	//   ....[53]....
        /*01f8*/ 	.word	0xffffffff


	//   ....[54]....
        /*01fc*/ 	.word	0xffffffff


	//   ....[55]....
        /*0200*/ 	.word	0xffffffff


	//   ....[56]....
        /*0204*/ 	.word	0xffffffff


	//   ....[57]....
        /*0208*/ 	.word	0xffffffff


	//   ....[58]....
        /*020c*/ 	.word	0xffffffff


	//   ....[59]....
        /*0210*/ 	.word	0xffffffff


	//   ....[60]....
        /*0214*/ 	.word	0xffffffff


	//   ....[61]....
        /*0218*/ 	.word	0xffffffff


	//   ....[62]....
        /*021c*/ 	.word	0xffffffff


	//   ....[63]....
        /*0220*/ 	.word	0xffffffff


	//   ....[64]....
        /*0224*/ 	.word	0xffffffff


	//   ....[65]....
        /*0228*/ 	.word	0xffffffff


	//   ....[66]....
        /*022c*/ 	.word	0xffffffff


	//   ....[67]....
        /*0230*/ 	.word	0xffffffff


	//   ....[68]....
        /*0234*/ 	.word	0xffffffff


	//   ....[69]....
        /*0238*/ 	.word	0xffffffff


	//----- nvinfo : EIATTR_COOP_GROUP_INSTR_OFFSETS
	.align		4
.L_46:
        /*023c*/ 	.byte	0x04, 0x28
        /*023e*/ 	.short	(.L_48 - .L_47)


	//   ....[0]....
.L_47:
        /*0240*/ 	.word	0x00001940


	//   ....[1]....
        /*0244*/ 	.word	0x00001ab0


	//   ....[2]....
        /*0248*/ 	.word	0x00001b50


	//   ....[3]....
        /*024c*/ 	.word	0x00001e40


	//   ....[4]....
        /*0250*/ 	.word	0x00001e80


	//   ....[5]....
        /*0254*/ 	.word	0x00001ec0


	//   ....[6]....
        /*0258*/ 	.word	0x00001f30


	//   ....[7]....
        /*025c*/ 	.word	0x00001f70


	//   ....[8]....
        /*0260*/ 	.word	0x00001fb0


	//   ....[9]....
        /*0264*/ 	.word	0x00002070


	//   ....[10]....
        /*0268*/ 	.word	0x00002110


	//   ....[11]....
        /*026c*/ 	.word	0x00002150


	//   ....[12]....
        /*0270*/ 	.word	0x00002190


	//   ....[13]....
        /*0274*/ 	.word	0x00002210


	//   ....[14]....
        /*0278*/ 	.word	0x00002250


	//   ....[15]....
        /*027c*/ 	.word	0x000022b0


	//   ....[16]....
        /*0280*/ 	.word	0x000023c0


	//   ....[17]....
        /*0284*/ 	.word	0x00002400


	//   ....[18]....
        /*0288*/ 	.word	0x00002440


	//   ....[19]....
        /*028c*/ 	.word	0x00002490


	//   ....[20]....
        /*0290*/ 	.word	0x000024d0


	//   ....[21]....
        /*0294*/ 	.word	0x00002630


	//   ....[22]....
        /*0298*/ 	.word	0x00002670


	//   ....[23]....
        /*029c*/ 	.word	0x000026b0


	//   ....[24]....
        /*02a0*/ 	.word	0x000026f0


	//   ....[25]....
        /*02a4*/ 	.word	0x00002730


	//   ....[26]....
        /*02a8*/ 	.word	0x000028f0


	//   ....[27]....
        /*02ac*/ 	.word	0x00002930


	//   ....[28]....
        /*02b0*/ 	.word	0x00002970


	//   ....[29]....
        /*02b4*/ 	.word	0x000029b0


	//   ....[30]....
        /*02b8*/ 	.word	0x00002cb0


	//   ....[31]....
        /*02bc*/ 	.word	0x00002cc0


	//   ....[32]....
        /*02c0*/ 	.word	0x00002d00


	//   ....[33]....
        /*02c4*/ 	.word	0x00002d40


	//   ....[34]....
        /*02c8*/ 	.word	0x00002dd0


	//   ....[35]....
        /*02cc*/ 	.word	0x00002ea0


	//   ....[36]....
        /*02d0*/ 	.word	0x00002ed0


	//   ....[37]....
        /*02d4*/ 	.word	0x00002f10


	//   ....[38]....
        /*02d8*/ 	.word	0x00002ff0


	//   ....[39]....
        /*02dc*/ 	.word	0x00003030


	//   ....[40]....
        /*02e0*/ 	.word	0x000030f0


	//   ....[41]....
        /*02e4*/ 	.word	0x00003140


	//   ....[42]....
        /*02e8*/ 	.word	0x00003f30


	//   ....[43]....
        /*02ec*/ 	.word	0x00003f70


	//   ....[44]....
        /*02f0*/ 	.word	0x00003fa0


	//   ....[45]....
        /*02f4*/ 	.word	0x00003fe0


	//   ....[46]....
        /*02f8*/ 	.word	0x00004030


	//   ....[47]....
        /*02fc*/ 	.word	0x00004060


	//   ....[48]....
        /*0300*/ 	.word	0x000040b0


	//   ....[49]....
        /*0304*/ 	.word	0x000040e0


	//   ....[50]....
        /*0308*/ 	.word	0x00004130


	//   ....[51]....
        /*030c*/ 	.word	0x00004170


	//   ....[52]....
        /*0310*/ 	.word	0x00004360


	//   ....[53]....
        /*0314*/ 	.word	0x00004390


	//   ....[54]....
        /*0318*/ 	.word	0x000043c0


	//   ....[55]....
        /*031c*/ 	.word	0x000043d0


	//   ....[56]....
        /*0320*/ 	.word	0x00004420


	//   ....[57]....
        /*0324*/ 	.word	0x00004470


	//   ....[58]....
        /*0328*/ 	.word	0x000044b0


	//   ....[59]....
        /*032c*/ 	.word	0x000044f0


	//   ....[60]....
        /*0330*/ 	.word	0x00004530


	//   ....[61]....
        /*0334*/ 	.word	0x00004570


	//   ....[62]....
        /*0338*/ 	.word	0x000045b0


	//   ....[63]....
        /*033c*/ 	.word	0x000045f0


	//   ....[64]....
        /*0340*/ 	.word	0x00004680


	//   ....[65]....
        /*0344*/ 	.word	0x000046a0


	//   ....[66]....
        /*0348*/ 	.word	0x000047e0


	//   ....[67]....
        /*034c*/ 	.word	0x00004840


	//   ....[68]....
        /*0350*/ 	.word	0x00004880


	//   ....[69]....
        /*0354*/ 	.word	0x000048c0


	//----- nvinfo : EIATTR_EXIT_INSTR_OFFSETS
	.align		4
.L_48:
        /*0358*/ 	.byte	0x04, 0x1c
        /*035a*/ 	.short	(.L_50 - .L_49)


	//   ....[0]....
.L_49:
        /*035c*/ 	.word	0x00005a40


	//   ....[1]....
        /*0360*/ 	.word	0x00005a60


	//----- nvinfo : EIATTR_REQNTID
	.align		4
.L_50:
        /*0364*/ 	.byte	0x04, 0x10
        /*0366*/ 	.short	(.L_52 - .L_51)
.L_51:
        /*0368*/ 	.word	0x00000200
        /*036c*/ 	.word	0x00000001
        /*0370*/ 	.word	0x00000001
.L_52:


//--------------------- .nv.callgraph             --------------------------
	.section	.nv.callgraph,"",@"SHT_CUDA_CALLGRAPH"
	.align	4
	.sectionentsize	8
	.align		4
        /*0000*/ 	.word	0x00000000
	.align		4
        /*0004*/ 	.word	0xffffffff
	.align		4
        /*0008*/ 	.word	0x00000000
	.align		4
        /*000c*/ 	.word	0xfffffffe
	.align		4
        /*0010*/ 	.word	0x00000000
	.align		4
        /*0014*/ 	.word	0xfffffffd
	.align		4
        /*0018*/ 	.word	0x00000000
	.align		4
        /*001c*/ 	.word	0xfffffffc


//--------------------- .nv.rel.action            --------------------------
	.section	.nv.rel.action,"",@"SHT_CUDA_RELOCINFO"
	.align	8
	.sectionentsize	8
        /*0000*/ 	.byte	0x73, 0x00, 0x00, 0x00, 0x00, 0x00, 0x00, 0x00, 0x00, 0x00, 0x00, 0x11, 0x25, 0x00, 0x05, 0x36


//--------------------- .nv.constant4             --------------------------
	.section	.nv.constant4,"a",@progbits
	.align	8
	.align		8
.nv.constant4:
        /*0000*/ 	.dword	_$_str


//--------------------- .nv.constant0.triton_red_fused__to_copy_add_amax_amin_clamp_mul_native_layer_norm_reciprocal_12 --------------------------
	.section	.nv.constant0.triton_red_fused__to_copy_add_amax_amin_clamp_mul_native_layer_norm_reciprocal_12,"a",@progbits
	.sectionflags	@""
	.align	4
.nv.constant0.triton_red_fused__to_copy_add_amax_amin_clamp_mul_native_layer_norm_reciprocal_12:
	.zero		472


//--------------------- .text.triton_red_fused__to_copy_add_amax_amin_clamp_mul_native_layer_norm_reciprocal_12 --------------------------
	.section	.text.triton_red_fused__to_copy_add_amax_amin_clamp_mul_native_layer_norm_reciprocal_12,"ax",@progbits
	.sectionflags	@"SHF_BARRIERS=1"
	.sectioninfo	@"SHI_REGISTERS=79"
	.align	128
        .global         triton_red_fused__to_copy_add_amax_amin_clamp_mul_native_layer_norm_reciprocal_12
        .type           triton_red_fused__to_copy_add_amax_amin_clamp_mul_native_layer_norm_reciprocal_12,@function
        .size           triton_red_fused__to_copy_add_amax_amin_clamp_mul_native_layer_norm_reciprocal_12,(.L_x_5 - triton_red_fused__to_copy_add_amax_amin_clamp_mul_native_layer_norm_reciprocal_12)
        .other          triton_red_fused__to_copy_add_amax_amin_clamp_mul_native_layer_norm_reciprocal_12,@"STO_CUDA_ENTRY STV_DEFAULT"
triton_red_fused__to_copy_add_amax_amin_clamp_mul_native_layer_norm_reciprocal_12:
.text.triton_red_fused__to_copy_add_amax_amin_clamp_mul_native_layer_norm_reciprocal_12:
[----:B------:R-:W-:Y:S02]  /*0000*/  IMAD.MOV.U32 R1, RZ, RZ, c[0x0][0x28] ;  /* 0x00000a00ff017624 */ /* 0x000fe400078e00ff */
[----:B------:R-:W0:Y:S01]  /*0010*/  S2R R0, SR_TID.X ;  /* 0x0000000000007919 */ /* 0x000e220000002100 */
[----:B------:R-:W-:Y:S01]  /*0020*/  IMAD.MOV.U32 R7, RZ, RZ, 0x2 ;  /* 0x00000002ff077424 */ /* 0x000fe200078e00ff */
[----:B------:R-:W-:Y:S01]  /*0030*/  PRMT R8, RZ, 0x7610, R8 ;  /* 0x00007610ff087816 */ /* 0x000fe20000000008 */
[----:B------:R-:W-:Y:S01]  /*0040*/  ULDC.64 UR4, c[0x0][0x118] ;  /* 0x0000460000047ab9 */ /* 0x000fe20000000a00 */
[----:B------:R-:W1:Y:S01]  /*0050*/  S2R R3, SR_CTAID.X ;  /* 0x0000000000037919 */ /* 0x000e620000002500 */
[----:B0-----:R-:W-:Y:S01]  /*0060*/  SHF.R.U32.HI R2, RZ, 0x8, R0 ;  /* 0x00000008ff027819 */ /* 0x001fe20000011600 */
[----:B-1----:R-:W-:-:S03]  /*0070*/  IMAD.SHL.U32 R3, R3, 0x2, RZ ;  /* 0x0000000203037824 */ /* 0x002fc600078e00ff */
[----:B------:R-:W-:-:S04]  /*0080*/  SGXT.U32 R2, R2, 0x1 ;  /* 0x000000010202781a */ /* 0x000fc80000000000 */
[----:B------:R-:W-:-:S04]  /*0090*/  LOP3.LUT R2, R2, R3, RZ, 0xfc, !PT ;  /* 0x0000000302027212 */ /* 0x000fc800078efcff */
[C---:B------:R-:W-:Y:S01]  /*00a0*/  ISETP.GE.AND P0, PT, R2.reuse, 0x200, PT ;  /* 0x000002000200780c */ /* 0x040fe20003f06270 */
[----:B------:R-:W-:Y:S01]  /*00b0*/  IMAD.WIDE R4, R2, R7, c[0x0][0x180] ;  /* 0x0000600002047625 */ /* 0x000fe200078e0207 */
[----:B------:R-:W-:-:S03]  /*00c0*/  PRMT R9, RZ, 0x7610, R9 ;  /* 0x00007610ff097816 */ /* 0x000fc60000000009 */
[----:B------:R-:W-:-:S08]  /*00d0*/  IMAD.WIDE R6, R2, R7, c[0x0][0x188] ;  /* 0x0000620002067625 */ /* 0x000fd000078e0207 */
[----:B------:R0:W2:Y:S04]  /*00e0*/  @!P0 LDG.E.EL.U16 R8, [R4.64] ;  /* 0x0000000404088981 */ /* 0x0000a8000c2e1500 */
[----:B------:R-:W3:Y:S01]  /*00f0*/  @!P0 LDG.E.EL.U16 R9, [R6.64] ;  /* 0x0000000406098981 */ /* 0x000ee2000c2e1500 */
[C---:B------:R-:W-:Y:S01]  /*0100*/  IMAD.SHL.U32 R25, R0.reuse, 0x8, RZ ;  /* 0x0000000800197824 */ /* 0x040fe200078e00ff */
[----:B------:R-:W-:Y:S01]  /*0110*/  PLOP3.LUT P2, PT, PT, PT, PT, 0x80, 0x0 ;  /* 0x000000000000781c */ /* 0x000fe20003f4f070 */
[C---:B------:R-:W-:Y:S01]  /*0120*/  IMAD.SHL.U32 R24, R0.reuse, 0x4, RZ ;  /* 0x0000000400187824 */ /* 0x040fe200078e00ff */
[----:B------:R-:W-:Y:S01]  /*0130*/  CS2R R48, SRZ ;  /* 0x0000000000307805 */ /* 0x000fe2000001ff00 */
[----:B------:R-:W-:Y:S01]  /*0140*/  IMAD.MOV.U32 R18, RZ, RZ, RZ ;  /* 0x000000ffff127224 */ /* 0x000fe200078e00ff */
[----:B0-----:R-:W-:Y:S01]  /*0150*/  SHF.R.U32.HI R4, RZ, 0x4, R0 ;  /* 0x00000004ff047819 */ /* 0x001fe20000011600 */
[----:B------:R-:W-:Y:S01]  /*0160*/  IMAD.SHL.U32 R5, R0, 0x10, RZ ;  /* 0x0000001000057824 */ /* 0x000fe200078e00ff */
[----:B------:R-:W-:Y:S01]  /*0170*/  LOP3.LUT R25, R25, 0x7f8, RZ, 0xc0, !PT ;  /* 0x000007f819197812 */ /* 0x000fe200078ec0ff */
[----:B------:R-:W-:Y:S01]  /*0180*/  CS2R R28, SRZ ;  /* 0x00000000001c7805 */ /* 0x000fe2000001ff00 */
[----:B------:R-:W-:Y:S01]  /*0190*/  LOP3.LUT R4, R4, 0x10, RZ, 0xc0, !PT ;  /* 0x0000001004047812 */ /* 0x000fe200078ec0ff */
[----:B------:R-:W-:Y:S01]  /*01a0*/  CS2R R46, SRZ ;  /* 0x00000000002e7805 */ /* 0x000fe2000001ff00 */
[----:B------:R-:W-:Y:S01]  /*01b0*/  LOP3.LUT R5, R5, 0x1ff0, RZ, 0xc0, !PT ;  /* 0x00001ff005057812 */ /* 0x000fe200078ec0ff */
[----:B------:R-:W-:Y:S01]  /*01c0*/  IMAD R57, R2, 0xc00, R25 ;  /* 0x00000c0002397824 */ /* 0x000fe200078e0219 */
[----:B------:R-:W-:Y:S01]  /*01d0*/  LOP3.LUT R27, R24, 0x7fc, RZ, 0xc0, !PT ;  /* 0x000007fc181b7812 */ /* 0x000fe200078ec0ff */
[----:B------:R-:W-:Y:S01]  /*01e0*/  CS2R R40, SRZ ;  /* 0x0000000000287805 */ /* 0x000fe2000001ff00 */
[----:B------:R-:W-:Y:S01]  /*01f0*/  CS2R R30, SRZ ;  /* 0x00000000001e7805 */ /* 0x000fe2000001ff00 */
[----:B------:R-:W-:Y:S01]  /*0200*/  IMAD.IADD R26, R4, 0x1, R5 ;  /* 0x00000001041a7824 */ /* 0x000fe200078e0205 */
[----:B------:R-:W-:Y:S01]  /*0210*/  CS2R R44, SRZ ;  /* 0x00000000002c7805 */ /* 0x000fe2000001ff00 */
[----:B------:R-:W-:Y:S01]  /*0220*/  IMAD.SHL.U32 R27, R27, 0x2, RZ ;  /* 0x000000021b1b7824 */ /* 0x000fe200078e00ff */
[----:B------:R-:W-:Y:S01]  /*0230*/  CS2R R32, SRZ ;  /* 0x0000000000207805 */ /* 0x000fe2000001ff00 */
[----:B------:R-:W-:Y:S01]  /*0240*/  CS2R R42, SRZ ;  /* 0x00000000002a7805 */ /* 0x000fe2000001ff00 */
[----:B------:R-:W-:Y:S01]  /*0250*/  CS2R R34, SRZ ;  /* 0x0000000000227805 */ /* 0x000fe2000001ff00 */
[----:B------:R-:W-:Y:S01]  /*0260*/  CS2R R36, SRZ ;  /* 0x0000000000247805 */ /* 0x000fe2000001ff00 */
[----:B------:R-:W-:Y:S01]  /*0270*/  CS2R R38, SRZ ;  /* 0x0000000000267805 */ /* 0x000fe2000001ff00 */
[----:B------:R-:W-:Y:S01]  /*0280*/  CS2R R52, SRZ ;  /* 0x0000000000347805 */ /* 0x000fe2000001ff00 */
[----:B------:R-:W-:Y:S01]  /*0290*/  IMAD.MOV.U32 R51, RZ, RZ, RZ ;  /* 0x000000ffff337224 */ /* 0x000fe200078e00ff */
[----:B------:R-:W-:Y:S01]  /*02a0*/  IADD3 R57, R57, 0x4, RZ ;  /* 0x0000000439397810 */ /* 0x000fe20007ffe0ff */
[----:B------:R-:W-:-:S02]  /*02b0*/  IMAD.IADD R55, R5, 0x1, R26 ;  /* 0x0000000105377824 */ /* 0x000fc400078e021a */
[----:B------:R-:W-:Y:S02]  /*02c0*/  IMAD.IADD R54, R27, 0x1, R27 ;  /* 0x000000011b367824 */ /* 0x000fe400078e021b */
[----:B--2---:R-:W-:-:S05]  /*02d0*/  IMAD.U32 R10, R8, 0x10000, RZ ;  /* 0x00010000080a7824 */ /* 0x004fca00078e00ff */
[----:B------:R-:W-:Y:S01]  /*02e0*/  FSETP.GE.AND P1, PT, R10, RZ, PT ;  /* 0x000000ff0a00720b */ /* 0x000fe20003f26000 */
[----:B---3--:R-:W-:-:S03]  /*02f0*/  IMAD.U32 R10, R9, 0x10000, RZ ;  /* 0x00010000090a7824 */ /* 0x008fc600078e00ff */
[----:B------:R-:W-:Y:S02]  /*0300*/  SEL R8, R8, RZ, !P1 ;  /* 0x000000ff08087207 */ /* 0x000fe40004800000 */
[----:B------:R-:W-:-:S03]  /*0310*/  FSETP.GTU.AND P1, PT, R10, RZ, PT ;  /* 0x000000ff0a00720b */ /* 0x000fc60003f2c000 */
[----:B------:R-:W-:Y:S01]  /*0320*/  IMAD.U32 R8, R8, 0x10000, RZ ;  /* 0x0001000008087824 */ /* 0x000fe200078e00ff */
[----:B------:R-:W-:-:S03]  /*0330*/  SEL R9, R9, RZ, P1 ;  /* 0x000000ff09097207 */ /* 0x000fc60000800000 */
[----:B------:R-:W-:Y:S02]  /*0340*/  FADD R8, RZ, -R8 ;  /* 0x80000008ff087221 */ /* 0x000fe40000000000 */
[----:B------:R-:W-:-:S03]  /*0350*/  IMAD.U32 R9, R9, 0x10000, RZ ;  /* 0x0001000009097824 */ /* 0x000fc600078e00ff */
[C---:B------:R-:W-:Y:S02]  /*0360*/  FSETP.NAN.AND P3, PT, R8.reuse, R8, PT ;  /* 0x000000080800720b */ /* 0x040fe40003f68000 */
[----:B------:R-:W-:-:S11]  /*0370*/  FSETP.GT.AND P1, PT, R8, R9, PT ;  /* 0x000000090800720b */ /* 0x000fd60003f24000 */
[----:B------:R-:W-:Y:S02]  /*0380*/  @!P3 FSEL R8, R8, R9, P1 ;  /* 0x000000090808b208 */ /* 0x000fe40000800000 */
[----:B------:R-:W-:-:S03]  /*0390*/  ISETP.GE.AND P1, PT, R3, 0x200, PT ;  /* 0x000002000300780c */ /* 0x000fc60003f26270 */
[----:B------:R-:W-:-:S05]  /*03a0*/  FMUL R50, R8, 0.0078740157186985015869 ;  /* 0x3c01020408327820 */ /* 0x000fca0000400000 */
[C---:B------:R-:W-:Y:S02]  /*03b0*/  FSETP.GT.AND P3, PT, R50.reuse, 9.9999997473787516356e-06, PT ;  /* 0x3727c5ac3200780b */ /* 0x040fe40003f64000 */
[----:B------:R-:W-:-:S11]  /*03c0*/  FSETP.NAN.AND P4, PT, R50, R50, PT ;  /* 0x000000323200720b */ /* 0x000fd60003f88000 */
[----:B------:R-:W-:Y:S02]  /*03d0*/  @!P3 FSEL R50, R50, 9.9999997473787516356e-06, P4 ;  /* 0x3727c5ac3232b808 */ /* 0x000fe40002000000 */
.L_x_2:
[----:B0-----:R-:W-:Y:S01]  /*03e0*/  LOP3.LUT R5, R18, R25, RZ, 0xfc, !PT ;  /* 0x0000001912057212 */ /* 0x001fe200078efcff */
[----:B------:R-:W-:Y:S01]  /*03f0*/  IMAD.MOV.U32 R15, RZ, RZ, 0x2 ;  /* 0x00000002ff0f7424 */ /* 0x000fe200078e00ff */
[----:B------:R-:W-:Y:S02]  /*0400*/  CS2R R6, SRZ ;  /* 0x0000000000067805 */ /* 0x000fe4000001ff00 */
[----:B------:R-:W-:Y:S01]  /*0410*/  ISETP.LT.U32.AND P3, PT, R5, 0xc00, PT ;  /* 0x00000c000500780c */ /* 0x000fe20003f61070 */
[----:B------:R-:W-:Y:S02]  /*0420*/  IMAD R56, R2, 0xc00, R5 ;  /* 0x00000c0002387824 */ /* 0x000fe400078e0205 */
[----:B------:R-:W-:Y:S01]  /*0430*/  CS2R R4, SRZ ;  /* 0x0000000000047805 */ /* 0x000fe2000001ff00 */
[----:B------:R-:W-:Y:S01]  /*0440*/  ISETP.LT.U32.AND.EX P3, PT, R48, RZ, !P0, P3 ;  /* 0x000000ff3000720c */ /* 0x000fe20004761130 */
[----:B------:R-:W-:-:S12]  /*0450*/  IMAD.WIDE R14, R56, R15, c[0x0][0x160] ;  /* 0x00005800380e7625 */ /* 0x000fd800078e020f */
[----:B------:R0:W2:Y:S01]  /*0460*/  @P3 LDG.E.EF.128 R4, [R14.64] ;  /* 0x000000040e043981 */ /* 0x0000a2000c0e1d00 */
[----:B------:R-:W-:Y:S01]  /*0470*/  IMAD.MOV.U32 R21, RZ, RZ, 0x4 ;  /* 0x00000004ff157424 */ /* 0x000fe200078e00ff */
[----:B------:R-:W-:Y:S01]  /*0480*/  CS2R R12, SRZ ;  /* 0x00000000000c7805 */ /* 0x000fe2000001ff00 */
[----:B------:R-:W-:Y:S01]  /*0490*/  IMAD.IADD R20, R57, 0x1, R18 ;  /* 0x0000000139147824 */ /* 0x000fe200078e0212 */
[----:B------:R-:W-:Y:S01]  /*04a0*/  BAR.SYNC.DEFER_BLOCKING 0x0 ;  /* 0x0000000000007b1d */ /* 0x000fe20000010000 */
[-C--:B------:R-:W-:Y:S01]  /*04b0*/  IMAD.WIDE R16, R56, R21.reuse, c[0x0][0x178] ;  /* 0x00005e0038107625 */ /* 0x080fe200078e0215 */
[----:B------:R-:W-:Y:S01]  /*04c0*/  CS2R R8, SRZ ;  /* 0x0000000000087805 */ /* 0x000fe2000001ff00 */
[----:B------:R-:W-:Y:S02]  /*04d0*/  CS2R R10, SRZ ;  /* 0x00000000000a7805 */ /* 0x000fe4000001ff00 */
[----:B------:R-:W-:Y:S01]  /*04e0*/  IMAD.WIDE R20, R20, R21, c[0x0][0x178] ;  /* 0x00005e0014147625 */ /* 0x000fe200078e0215 */
[----:B0-----:R-:W-:Y:S01]  /*04f0*/  CS2R R14, SRZ ;  /* 0x00000000000e7805 */ /* 0x001fe2000001ff00 */
[----:B------:R-:W-:-:S04]  /*0500*/  LOP3.LUT R59, R18, 0x7fc, R24, 0xf8, !PT ;  /* 0x000007fc123b7812 */ /* 0x000fc800078ef818 */
[C---:B------:R-:W-:Y:S01]  /*0510*/  ISETP.GE.U32.AND P4, PT, R59.reuse, 0xc00, PT ;  /* 0x00000c003b00780c */ /* 0x040fe20003f86070 */
[C---:B------:R-:W-:Y:S01]  /*0520*/  IMAD.SHL.U32 R22, R59.reuse, 0x2, RZ ;  /* 0x000000023b167824 */ /* 0x040fe200078e00ff */
[----:B------:R-:W-:Y:S02]  /*0530*/  SHF.L.U64.HI R23, R59, 0x1, R48 ;  /* 0x000000013b177819 */ /* 0x000fe40000010230 */
[----:B------:R-:W-:Y:S02]  /*0540*/  ISETP.GE.U32.AND.EX P4, PT, R48, RZ, PT, P4 ;  /* 0x000000ff3000720c */ /* 0x000fe40003f86140 */
[----:B------:R-:W-:Y:S01]  /*0550*/  IADD3 R18, P6, R22, c[0x0][0x170], RZ ;  /* 0x00005c0016127a10 */ /* 0x000fe20007fde0ff */
[----:B------:R-:W-:-:S03]  /*0560*/  CS2R R62, SRZ ;  /* 0x00000000003e7805 */ /* 0x000fc6000001ff00 */
[----:B------:R-:W-:Y:S01]  /*0570*/  IADD3.X R19, R23, c[0x0][0x174], RZ, P6, !PT ;  /* 0x00005d0017137a10 */ /* 0x000fe200037fe4ff */
[----:B------:R-:W-:Y:S01]  /*0580*/  CS2R R64, SRZ ;  /* 0x0000000000407805 */ /* 0x000fe2000001ff00 */
[----:B------:R-:W-:Y:S01]  /*0590*/  CS2R R66, SRZ ;  /* 0x0000000000427805 */ /* 0x000fe2000001ff00 */
[----:B--2---:R0:W-:Y:S04]  /*05a0*/  STS.128 [R26], R4 ;  /* 0x000000041a007388 */ /* 0x0041e80000000c00 */
[----:B------:R-:W-:Y:S06]  /*05b0*/  BAR.SYNC.DEFER_BLOCKING 0x0 ;  /* 0x0000000000007b1d */ /* 0x000fec0000010000 */
[----:B------:R1:W2:Y:S04]  /*05c0*/  @P3 LDG.E.EF.128 R12, [R20.64] ;  /* 0x00000004140c3981 */ /* 0x0002a8000c0e1d00 */
[----:B------:R3:W4:Y:S01]  /*05d0*/  @P3 LDG.E.EF.128 R8, [R16.64] ;  /* 0x0000000410083981 */ /* 0x000722000c0e1d00 */
[----:B0-----:R-:W-:Y:S01]  /*05e0*/  CS2R R4, SRZ ;  /* 0x0000000000047805 */ /* 0x001fe2000001ff00 */
[----:B------:R-:W-:-:S02]  /*05f0*/  CS2R R6, SRZ ;  /* 0x0000000000067805 */ /* 0x000fc4000001ff00 */
[----:B------:R4:W5:Y:S04]  /*0600*/  @!P4 LDG.E.EL.64 R62, [R18.64+0x3000] ;  /* 0x00300004123ec981 */ /* 0x000968000c2e1b00 */
[----:B------:R-:W0:Y:S01]  /*0610*/  LDS.64 R68, [R27] ;  /* 0x000000001b447984 */ /* 0x000e220000000a00 */
[----:B---3--:R-:W-:-:S04]  /*0620*/  LEA R16, P5, R59, c[0x0][0x168], 0x2 ;  /* 0x00005a003b107a11 */ /* 0x008fc800078a10ff */
[----:B------:R-:W-:Y:S02]  /*0630*/  LEA.HI.X R17, R59, c[0x0][0x16c], R48, 0x2, P5 ;  /* 0x00005b003b117a11 */ /* 0x000fe400028f1430 */
[C---:B-1----:R-:W-:Y:S02]  /*0640*/  IADD3 R20, P5, R22.reuse, c[0x0][0x190], RZ ;  /* 0x0000640016147a10 */ /* 0x042fe40007fbe0ff */
[----:B------:R-:W-:Y:S01]  /*0650*/  IADD3 R22, P6, R22, c[0x0][0x198], RZ ;  /* 0x0000660016167a10 */ /* 0x000fe20007fde0ff */
[----:B------:R1:W3:Y:S01]  /*0660*/  @!P4 LDG.E.EL.128 R4, [R16.64+0x6000] ;  /* 0x006000041004c981 */ /* 0x0002e2000c2e1d00 */
[C---:B------:R-:W-:Y:S02]  /*0670*/  IADD3.X R21, R23.reuse, c[0x0][0x194], RZ, P5, !PT ;  /* 0x0000650017157a10 */ /* 0x040fe40002ffe4ff */
[----:B------:R-:W-:-:S03]  /*0680*/  IADD3.X R23, R23, c[0x0][0x19c], RZ, P6, !PT ;  /* 0x0000670017177a10 */ /* 0x000fc600037fe4ff */
[----:B------:R0:W3:Y:S04]  /*0690*/  @!P4 LDG.E.EL.64 R66, [R20.64] ;  /* 0x000000041442c981 */ /* 0x0000e8000c2e1b00 */
[----:B------:R0:W3:Y:S01]  /*06a0*/  @!P4 LDG.E.EL.64 R64, [R22.64] ;  /* 0x000000041640c981 */ /* 0x0000e2000c2e1b00 */
[----:B------:R-:W-:Y:S01]  /*06b0*/  IMAD.MOV.U32 R73, RZ, RZ, 0x3f800000 ;  /* 0x3f800000ff497424 */ /* 0x000fe200078e00ff */
[----:B--2---:R-:W-:-:S05]  /*06c0*/  I2FP.F32.S32 R61, R12 ;  /* 0x0000000c003d7245 */ /* 0x004fca0000201400 */
[----:B------:R-:W-:Y:S02]  /*06d0*/  FMUL R12, R50, R61 ;  /* 0x0000003d320c7220 */ /* 0x000fe40000400000 */
[----:B------:R-:W-:Y:S01]  /*06e0*/  LDS.64 R60, [R27+0x1010] ;  /* 0x001010001b3c7984 */ /* 0x000fe20000000a00 */
[----:B----4-:R-:W-:Y:S02]  /*06f0*/  I2FP.F32.S32 R19, R8 ;  /* 0x0000000800137245 */ /* 0x010fe40000201400 */
[----:B------:R-:W-:Y:S02]  /*0700*/  I2FP.F32.S32 R9, R9 ;  /* 0x0000000900097245 */ /* 0x000fe40000201400 */
[----:B-1----:R-:W-:Y:S02]  /*0710*/  I2FP.F32.S32 R17, R10 ;  /* 0x0000000a00117245 */ /* 0x002fe40000201400 */
[----:B------:R-:W-:Y:S02]  /*0720*/  I2FP.F32.S32 R11, R11 ;  /* 0x0000000b000b7245 */ /* 0x000fe40000201400 */
[----:B------:R-:W-:-:S02]  /*0730*/  I2FP.F32.S32 R13, R13 ;  /* 0x0000000d000d7245 */ /* 0x000fc40000201400 */
[----:B------:R-:W-:Y:S02]  /*0740*/  I2FP.F32.S32 R71, R14 ;  /* 0x0000000e00477245 */ /* 0x000fe40000201400 */
[----:B------:R-:W-:Y:S01]  /*0750*/  I2FP.F32.S32 R15, R15 ;  /* 0x0000000f000f7245 */ /* 0x000fe20000201400 */
[C---:B------:R-:W-:Y:S01]  /*0760*/  FMUL R8, R50.reuse, R19 ;  /* 0x0000001332087220 */ /* 0x040fe20000400000 */
[C---:B------:R-:W-:Y:S01]  /*0770*/  FMUL R9, R50.reuse, R9 ;  /* 0x0000000932097220 */ /* 0x040fe20000400000 */
[C---:B------:R-:W-:Y:S01]  /*0780*/  FMUL R10, R50.reuse, R17 ;  /* 0x00000011320a7220 */ /* 0x040fe20000400000 */
[----:B------:R-:W-:Y:S01]  /*0790*/  BAR.SYNC.DEFER_BLOCKING 0x0 ;  /* 0x0000000000007b1d */ /* 0x000fe20000010000 */
[C---:B------:R-:W-:Y:S01]  /*07a0*/  FMUL R11, R50.reuse, R11 ;  /* 0x0000000b320b7220 */ /* 0x040fe20000400000 */
[C---:B------:R-:W-:Y:S01]  /*07b0*/  FMUL R13, R50.reuse, R13 ;  /* 0x0000000d320d7220 */ /* 0x040fe20000400000 */
[C---:B------:R-:W-:Y:S01]  /*07c0*/  FMUL R14, R50.reuse, R71 ;  /* 0x00000047320e7220 */ /* 0x040fe20000400000 */
[----:B------:R-:W-:-:S02]  /*07d0*/  FMUL R15, R50, R15 ;  /* 0x0000000f320f7220 */ /* 0x000fc40000400000 */
[----:B------:R3:W-:Y:S04]  /*07e0*/  STS.128 [R55], R8 ;  /* 0x0000000837007388 */ /* 0x0007e80000000c00 */
[----:B------:R1:W-:Y:S04]  /*07f0*/  STS.128 [R55+0x10], R12 ;  /* 0x0000100c37007388 */ /* 0x0003e80000000c00 */
[----:B------:R-:W-:Y:S06]  /*0800*/  BAR.SYNC.DEFER_BLOCKING 0x0 ;  /* 0x0000000000007b1d */ /* 0x000fec0000010000 */
[----:B------:R-:W2:Y:S04]  /*0810*/  LDS.128 R16, [R54] ;  /* 0x0000000036107984 */ /* 0x000ea80000000c00 */
[----:B0-----:R-:W0:Y:S01]  /*0820*/  LDS.128 R20, [R54+0x2010] ;  /* 0x0020100036147984 */ /* 0x001e220000000c00 */
[C---:B-----5:R-:W-:Y:S01]  /*0830*/  PRMT R58, R63.reuse, 0x7632, R58 ;  /* 0x000076323f3a7816 */ /* 0x060fe2000000003a */
[----:B------:R-:W-:Y:S01]  /*0840*/  IMAD.U32 R63, R63, 0x10000, RZ ;  /* 0x000100003f3f7824 */ /* 0x000fe200078e00ff */
[----:B---3--:R-:W-:Y:S01]  /*0850*/  PRMT R9, R65, 0x7632, R9 ;  /* 0x0000763241097816 */ /* 0x008fe20000000009 */
[C---:B------:R-:W-:Y:S01]  /*0860*/  IMAD.U32 R71, R62.reuse, 0x10000, RZ ;  /* 0x000100003e477824 */ /* 0x040fe200078e00ff */
[----:B------:R-:W-:-:S02]  /*0870*/  PRMT R70, R62, 0x7632, R70 ;  /* 0x000076323e467816 */ /* 0x000fc40000000046 */
[----:B------:R-:W-:Y:S02]  /*0880*/  PRMT R8, R66, 0x7632, R8 ;  /* 0x0000763242087816 */ /* 0x000fe40000000008 */
[----:B------:R-:W-:Y:S01]  /*0890*/  PRMT R11, R64, 0x7632, R11 ;  /* 0x00007632400b7816 */ /* 0x000fe2000000000b */
[----:B------:R-:W-:Y:S01]  /*08a0*/  IMAD.U32 R62, R58, 0x10000, RZ ;  /* 0x000100003a3e7824 */ /* 0x000fe200078e00ff */
[----:B------:R-:W-:Y:S01]  /*08b0*/  FADD R58, R63, R6 ;  /* 0x000000063f3a7221 */ /* 0x000fe20000000000 */
[----:B------:R-:W-:Y:S01]  /*08c0*/  IMAD.U32 R10, R9, 0x10000, RZ ;  /* 0x00010000090a7824 */ /* 0x000fe200078e00ff */
[----:B-1----:R-:W-:Y:S01]  /*08d0*/  FADD R14, R71, R4 ;  /* 0x00000004470e7221 */ /* 0x002fe20000000000 */
[----:B------:R-:W-:Y:S01]  /*08e0*/  IMAD.U32 R70, R70, 0x10000, RZ ;  /* 0x0001000046467824 */ /* 0x000fe200078e00ff */
[----:B------:R-:W-:Y:S01]  /*08f0*/  PRMT R6, R67, 0x7632, R6 ;  /* 0x0000763243067816 */ /* 0x000fe20000000006 */
[----:B------:R-:W-:Y:S01]  /*0900*/  IMAD.U32 R9, R8, 0x10000, RZ ;  /* 0x0001000008097824 */ /* 0x000fe200078e00ff */
[----:B------:R-:W-:Y:S01]  /*0910*/  PRMT R4, R68, 0x7632, R4 ;  /* 0x0000763244047816 */ /* 0x000fe20000000004 */
[----:B------:R-:W-:Y:S01]  /*0920*/  IMAD.U32 R8, R11, 0x10000, RZ ;  /* 0x000100000b087824 */ /* 0x000fe200078e00ff */
[--C-:B------:R-:W-:Y:S01]  /*0930*/  FADD R15, R70, R5.reuse ;  /* 0x00000005460f7221 */ /* 0x100fe20000000000 */
[----:B------:R-:W-:Y:S01]  /*0940*/  PRMT R5, R69, 0x7632, R5 ;  /* 0x0000763245057816 */ /* 0x000fe20000000005 */
[----:B------:R-:W-:Y:S01]  /*0950*/  IMAD.U32 R63, R6, 0x10000, RZ ;  /* 0x00010000063f7824 */ /* 0x000fe200078e00ff */
[----:B------:R-:W-:Y:S01]  /*0960*/  FADD R12, R62, R7 ;  /* 0x000000073e0c7221 */ /* 0x000fe20000000000 */
[----:B------:R-:W-:-:S02]  /*0970*/  IMAD.U32 R6, R4, 0x10000, RZ ;  /* 0x0001000004067824 */ /* 0x000fc400078e00ff */
[----:B------:R-:W-:Y:S02]  /*0980*/  IMAD.U32 R66, R66, 0x10000, RZ ;  /* 0x0001000042427824 */ /* 0x000fe400078e00ff */
[----:B------:R-:W-:Y:S02]  /*0990*/  IMAD.U32 R62, R67, 0x10000, RZ ;  /* 0x00010000433e7824 */ /* 0x000fe400078e00ff */
[----:B------:R-:W-:Y:S02]  /*09a0*/  IMAD.U32 R13, R64, 0x10000, RZ ;  /* 0x00010000400d7824 */ /* 0x000fe400078e00ff */
[----:B------:R-:W-:Y:S01]  /*09b0*/  IMAD.U32 R65, R65, 0x10000, RZ ;  /* 0x0001000041417824 */ /* 0x000fe200078e00ff */
[C-C-:B--2---:R-:W-:Y:S01]  /*09c0*/  FFMA R17, R9.reuse, R17, R8.reuse ;  /* 0x0000001109117223 */ /* 0x144fe20000000008 */
[--C-:B0-----:R-:W-:Y:S01]  /*09d0*/  FFMA R21, R9, R21, R8.reuse ;  /* 0x0000001509157223 */ /* 0x101fe20000000008 */
[----:B------:R-:W-:Y:S02]  /*09e0*/  PRMT R9, R61, 0x7632, R9 ;  /* 0x000076323d097816 */ /* 0x000fe40000000009 */
[----:B------:R-:W-:Y:S01]  /*09f0*/  PRMT R8, R60, 0x7632, R8 ;  /* 0x000076323c087816 */ /* 0x000fe20000000008 */
[----:B------:R-:W-:Y:S01]  /*0a00*/  IMAD.U32 R5, R5, 0x10000, RZ ;  /* 0x0001000005057824 */ /* 0x000fe200078e00ff */
[----:B------:R-:W-:Y:S01]  /*0a10*/  FFMA R19, R63, R19, R10 ;  /* 0x000000133f137223 */ /* 0x000fe2000000000a */
[----:B------:R-:W-:Y:S01]  /*0a20*/  FFMA R6, R15, R17, R6 ;  /* 0x000000110f067223 */ /* 0x000fe20000000006 */
[----:B------:R-:W-:Y:S01]  /*0a30*/  FFMA R23, R63, R23, R10 ;  /* 0x000000173f177223 */ /* 0x000fe2000000000a */
[----:B------:R-:W-:Y:S01]  /*0a40*/  IMAD.U32 R69, R69, 0x10000, RZ ;  /* 0x0001000045457824 */ /* 0x000fe200078e00ff */
[----:B------:R-:W-:Y:S01]  /*0a50*/  FFMA R4, R62, R18, R65 ;  /* 0x000000123e047223 */ /* 0x000fe20000000041 */
[----:B------:R-:W-:Y:S01]  /*0a60*/  IMAD.U32 R7, R68, 0x10000, RZ ;  /* 0x0001000044077824 */ /* 0x000fe200078e00ff */
[----:B------:R-:W-:Y:S01]  /*0a70*/  FFMA R16, R66, R16, R13 ;  /* 0x0000001042107223 */ /* 0x000fe2000000000d */
[----:B------:R-:W-:Y:S01]  /*0a80*/  FFMA R22, R62, R22, R65 ;  /* 0x000000163e167223 */ /* 0x000fe20000000041 */
[----:B------:R-:W-:Y:S01]  /*0a90*/  IMAD.U32 R9, R9, 0x10000, RZ ;  /* 0x0001000009097824 */ /* 0x000fe200078e00ff */
[----:B------:R-:W-:Y:S01]  /*0aa0*/  FFMA R17, R66, R20, R13 ;  /* 0x0000001442117223 */ /* 0x000fe2000000000d */
[----:B------:R-:W-:-:S02]  /*0ab0*/  IMAD.U32 R11, R61, 0x10000, RZ ;  /* 0x000100003d0b7824 */ /* 0x000fc400078e00ff */
[----:B------:R-:W-:Y:S02]  /*0ac0*/  IMAD.U32 R8, R8, 0x10000, RZ ;  /* 0x0001000008087824 */ /* 0x000fe400078e00ff */
[----:B------:R-:W-:Y:S01]  /*0ad0*/  IMAD.U32 R10, R60, 0x10000, RZ ;  /* 0x000100003c0a7824 */ /* 0x000fe200078e00ff */
[----:B------:R-:W-:Y:S01]  /*0ae0*/  FFMA R5, R12, R19, R5 ;  /* 0x000000130c057223 */ /* 0x000fe20000000005 */
[----:B------:R-:W-:Y:S01]  /*0af0*/  FFMA R4, R58, R4, R69 ;  /* 0x000000043a047223 */ /* 0x000fe20000000045 */
[----:B------:R-:W-:Y:S01]  /*0b00*/  FFMA R7, R14, R16, R7 ;  /* 0x000000100e077223 */ /* 0x000fe20000000007 */
[----:B------:R-:W-:Y:S01]  /*0b10*/  FFMA R12, R12, R23, R9 ;  /* 0x000000170c0c7223 */ /* 0x000fe20000000009 */
[----:B------:R-:W-:Y:S01]  /*0b20*/  FFMA R11, R58, R22, R11 ;  /* 0x000000163a0b7223 */ /* 0x000fe2000000000b */
[----:B------:R-:W-:Y:S01]  /*0b30*/  FFMA R13, R15, R21, R8 ;  /* 0x000000150f0d7223 */ /* 0x000fe20000000008 */
[----:B------:R-:W-:Y:S01]  /*0b40*/  FFMA R10, R14, R17, R10 ;  /* 0x000000110e0a7223 */ /* 0x000fe2000000000a */
[----:B------:R-:W-:Y:S01]  /*0b50*/  IMAD.MOV.U32 R15, RZ, RZ, 0x3f800000 ;  /* 0x3f800000ff0f7424 */ /* 0x000fe200078e00ff */
[----:B------:R-:W-:Y:S01]  /*0b60*/  CS2R R62, SRZ ;  /* 0x00000000003e7805 */ /* 0x000fe2000001ff00 */
[----:B------:R-:W-:Y:S01]  /*0b70*/  CS2R R64, SRZ ;  /* 0x0000000000407805 */ /* 0x000fe2000001ff00 */
[----:B------:R-:W-:Y:S01]  /*0b80*/  CS2R R66, SRZ ;  /* 0x0000000000427805 */ /* 0x000fe2000001ff00 */
[----:B------:R-:W-:Y:S01]  /*0b90*/  CS2R R68, SRZ ;  /* 0x0000000000447805 */ /* 0x000fe2000001ff00 */
[----:B------:R-:W-:-:S02]  /*0ba0*/  IMAD.MOV.U32 R14, RZ, RZ, 0x3f800000 ;  /* 0x3f800000ff0e7424 */ /* 0x000fc400078e00ff */
[----:B------:R-:W-:Y:S02]  /*0bb0*/  IMAD.MOV.U32 R16, RZ, RZ, 0x3f800000 ;  /* 0x3f800000ff107424 */ /* 0x000fe400078e00ff */
[----:B------:R-:W-:Y:S02]  /*0bc0*/  IMAD.MOV.U32 R17, RZ, RZ, 0x3f800000 ;  /* 0x3f800000ff117424 */ /* 0x000fe400078e00ff */
[----:B------:R-:W-:Y:S02]  /*0bd0*/  IMAD.MOV.U32 R18, RZ, RZ, 0x3f800000 ;  /* 0x3f800000ff127424 */ /* 0x000fe400078e00ff */
[----:B------:R-:W-:Y:S02]  /*0be0*/  IMAD.MOV.U32 R71, RZ, RZ, 0x3f800000 ;  /* 0x3f800000ff477424 */ /* 0x000fe400078e00ff */
[----:B------:R-:W-:Y:S02]  /*0bf0*/  IMAD.MOV.U32 R70, RZ, RZ, 0x3f800000 ;  /* 0x3f800000ff467424 */ /* 0x000fe400078e00ff */
[----:B------:R-:W-:-:S02]  /*0c00*/  IMAD.MOV.U32 R19, RZ, RZ, R7 ;  /* 0x000000ffff137224 */ /* 0x000fc400078e0007 */
[----:B------:R-:W-:Y:S02]  /*0c10*/  IMAD.MOV.U32 R20, RZ, RZ, R6 ;  /* 0x000000ffff147224 */ /* 0x000fe400078e0006 */
[----:B------:R-:W-:Y:S02]  /*0c20*/  IMAD.MOV.U32 R21, RZ, RZ, R4 ;  /* 0x000000ffff157224 */ /* 0x000fe400078e0004 */
[----:B------:R-:W-:Y:S02]  /*0c30*/  IMAD.MOV.U32 R22, RZ, RZ, R5 ;  /* 0x000000ffff167224 */ /* 0x000fe400078e0005 */
[----:B------:R-:W-:Y:S02]  /*0c40*/  IMAD.MOV.U32 R23, RZ, RZ, R10 ;  /* 0x000000ffff177224 */ /* 0x000fe400078e000a */
[----:B------:R-:W-:Y:S02]  /*0c50*/  IMAD.MOV.U32 R58, RZ, RZ, R13 ;  /* 0x000000ffff3a7224 */ /* 0x000fe400078e000d */
[----:B------:R-:W-:-:S02]  /*0c60*/  IMAD.MOV.U32 R60, RZ, RZ, R11 ;  /* 0x000000ffff3c7224 */ /* 0x000fc400078e000b */
[----:B------:R-:W-:Y:S01]  /*0c70*/  IMAD.MOV.U32 R61, RZ, RZ, R12 ;  /* 0x000000ffff3d7224 */ /* 0x000fe200078e000c */
[----:B------:R-:W-:Y:S05]  /*0c80*/  @P2 BRA `(.L_x_0) ;  /* 0x0000070000002947 */ /* 0x000fea0003800000 */
[----:B------:R-:W-:Y:S01]  /*0c90*/  FADD R15, R28, 1 ;  /* 0x3f8000001c0f7421 */ /* 0x000fe20000000000 */
[----:B------:R-:W-:Y:S01]  /*0ca0*/  FADD R62, R7, -R36 ;  /* 0x80000024073e7221 */ /* 0x000fe20000000000 */
[----:B------:R-:W-:Y:S01]  /*0cb0*/  FADD R14, R49, 1 ;  /* 0x3f800000310e7421 */ /* 0x000fe20000000000 */
[----:B------:R-:W-:Y:S01]  /*0cc0*/  FADD R63, R6, -R41 ;  /* 0x80000029063f7221 */ /* 0x000fe20000000000 */
[C---:B------:R-:W-:Y:S01]  /*0cd0*/  FMUL R8, R15.reuse, 0.25 ;  /* 0x3e8000000f087820 */ /* 0x040fe20000400000 */
[C---:B------:R-:W-:Y:S01]  /*0ce0*/  FSETP.GEU.AND P4, PT, |R15|.reuse, 1.175494350822287508e-38, PT ;  /* 0x008000000f00780b */ /* 0x040fe20003f8e200 */
[----:B------:R-:W-:Y:S01]  /*0cf0*/  FMUL R9, R62, 0.25 ;  /* 0x3e8000003e097820 */ /* 0x000fe20000400000 */
[----:B------:R-:W-:Y:S01]  /*0d00*/  FSETP.GT.AND P5, PT, |R15|, 8.50705917302346158658e+37, PT ;  /* 0x7e8000000f00780b */ /* 0x000fe20003fa4200 */
[----:B------:R-:W-:Y:S01]  /*0d10*/  FADD R16, R47, 1 ;  /* 0x3f8000002f107421 */ /* 0x000fe20000000000 */
[----:B------:R-:W-:Y:S01]  /*0d20*/  FMUL R19, R14, 0.25 ;  /* 0x3e8000000e137820 */ /* 0x000fe20000400000 */
[----:B------:R-:W-:Y:S01]  /*0d30*/  FMUL R22, R63, 0.25 ;  /* 0x3e8000003f167820 */ /* 0x000fe20000400000 */
[----:B------:R-:W-:Y:S01]  /*0d40*/  FSEL R8, R8, R15, P5 ;  /* 0x0000000f08087208 */ /* 0x000fe20002800000 */
[----:B------:R-:W-:Y:S01]  /*0d50*/  FADD R65, R4, -R37 ;  /* 0x8000002504417221 */ /* 0x000fe20000000000 */
[----:B------:R-:W-:Y:S01]  /*0d60*/  FSEL R9, R9, R62, P5 ;  /* 0x0000003e09097208 */ /* 0x000fe20002800000 */
[----:B------:R-:W-:Y:S01]  /*0d70*/  FMUL R21, R16, 0.25 ;  /* 0x3e80000010157820 */ /* 0x000fe20000400000 */
[C---:B------:R-:W-:Y:S01]  /*0d80*/  FSETP.GEU.AND P6, PT, |R14|.reuse, 1.175494350822287508e-38, PT ;  /* 0x008000000e00780b */ /* 0x040fe20003fce200 */
[----:B------:R-:W-:Y:S01]  /*0d90*/  FMUL R58, R65, 0.25 ;  /* 0x3e800000413a7820 */ /* 0x000fe20000400000 */
[----:B------:R-:W-:Y:S01]  /*0da0*/  FSETP.GT.AND P5, PT, |R14|, 8.50705917302346158658e+37, PT ;  /* 0x7e8000000e00780b */ /* 0x000fe20003fa4200 */
[----:B------:R-:W-:Y:S01]  /*0db0*/  @!P4 FMUL R8, R8, 16777216 ;  /* 0x4b8000000808c820 */ /* 0x000fe20000400000 */
[----:B------:R-:W-:Y:S01]  /*0dc0*/  @!P4 FMUL R9, R9, 16777216 ;  /* 0x4b8000000909c820 */ /* 0x000fe20000400000 */
[----:B------:R-:W-:Y:S01]  /*0dd0*/  FSETP.GEU.AND P4, PT, |R16|, 1.175494350822287508e-38, PT ;  /* 0x008000001000780b */ /* 0x000fe20003f8e200 */
[----:B------:R-:W-:Y:S01]  /*0de0*/  FADD R17, R40, 1 ;  /* 0x3f80000028117421 */ /* 0x000fe20000000000 */
[----:B------:R-:W-:Y:S01]  /*0df0*/  FSEL R20, R19, R14, P5 ;  /* 0x0000000e13147208 */ /* 0x000fe20002800000 */
[----:B------:R-:W-:Y:S01]  /*0e00*/  FADD R64, R5, -R38 ;  /* 0x8000002605407221 */ /* 0x000fe20000000000 */
[----:B------:R-:W-:Y:S01]  /*0e10*/  FSEL R22, R22, R63, P5 ;  /* 0x0000003f16167208 */ /* 0x000fe20002800000 */
[----:B------:R-:W-:Y:S01]  /*0e20*/  FADD R18, R29, 1 ;  /* 0x3f8000001d127421 */ /* 0x000fe20000000000 */
[----:B------:R-:W-:Y:S01]  /*0e30*/  FSETP.GT.AND P5, PT, |R16|, 8.50705917302346158658e+37, PT ;  /* 0x7e8000001000780b */ /* 0x000fe20003fa4200 */
[----:B------:R-:W-:Y:S01]  /*0e40*/  FMUL R60, R17, 0.25 ;  /* 0x3e800000113c7820 */ /* 0x000fe20000400000 */
[----:B------:R-:W-:Y:S01]  /*0e50*/  @!P6 FMUL R20, R20, 16777216 ;  /* 0x4b8000001414e820 */ /* 0x000fe20000400000 */
[----:B------:R-:W-:Y:S01]  /*0e60*/  @!P6 FMUL R22, R22, 16777216 ;  /* 0x4b8000001616e820 */ /* 0x000fe20000400000 */
[----:B------:R-:W-:Y:S01]  /*0e70*/  FSEL R21, R21, R16, P5 ;  /* 0x0000001015157208 */ /* 0x000fe20002800000 */
[----:B------:R-:W-:Y:S01]  /*0e80*/  FMUL R23, R64, 0.25 ;  /* 0x3e80000040177820 */ /* 0x000fe20000400000 */
[----:B------:R-:W-:Y:S01]  /*0e90*/  FSEL R58, R58, R65, P5 ;  /* 0x000000413a3a7208 */ /* 0x000fe20002800000 */
[----:B------:R-:W-:Y:S01]  /*0ea0*/  FMUL R67, R18, 0.25 ;  /* 0x3e80000012437820 */ /* 0x000fe20000400000 */
[----:B------:R-:W-:Y:S01]  /*0eb0*/  FSETP.GT.AND P6, PT, |R17|, 8.50705917302346158658e+37, PT ;  /* 0x7e8000001100780b */ /* 0x000fe20003fc4200 */
[----:B------:R-:W-:Y:S01]  /*0ec0*/  @!P4 FMUL R21, R21, 16777216 ;  /* 0x4b8000001515c820 */ /* 0x000fe20000400000 */
[----:B------:R-:W-:Y:S01]  /*0ed0*/  FSETP.GEU.AND P5, PT, |R17|, 1.175494350822287508e-38, PT ;  /* 0x008000001100780b */ /* 0x000fe20003fae200 */
[----:B------:R-:W-:Y:S01]  /*0ee0*/  @!P4 FMUL R58, R58, 16777216 ;  /* 0x4b8000003a3ac820 */ /* 0x000fe20000400000 */
[----:B------:R-:W-:Y:S01]  /*0ef0*/  FSETP.GEU.AND P4, PT, |R18|, 1.175494350822287508e-38, PT ;  /* 0x008000001200780b */ /* 0x000fe20003f8e200 */
[----:B------:R-:W0:Y:S01]  /*0f00*/  MUFU.RCP R20, R20 ;  /* 0x0000001400147308 */ /* 0x000e220000001000 */
[----:B------:R-:W-:Y:S01]  /*0f10*/  FSEL R60, R60, R17, P6 ;  /* 0x000000113c3c7208 */ /* 0x000fe20003000000 */
[----:B------:R-:W-:Y:S01]  /*0f20*/  FADD R66, R10, -R39 ;  /* 0x800000270a427221 */ /* 0x000fe20000000000 */
[----:B------:R-:W-:Y:S01]  /*0f30*/  FSEL R61, R23, R64, P6 ;  /* 0x00000040173d7208 */ /* 0x000fe20003000000 */
[----:B------:R-:W-:Y:S01]  /*0f40*/  FADD R73, R30, 1 ;  /* 0x3f8000001e497421 */ /* 0x000fe20000000000 */
[----:B------:R-:W-:Y:S01]  /*0f50*/  FSETP.GT.AND P6, PT, |R18|, 8.50705917302346158658e+37, PT ;  /* 0x7e8000001200780b */ /* 0x000fe20003fc4200 */
[----:B------:R-:W-:Y:S01]  /*0f60*/  FMUL R69, R66, 0.25 ;  /* 0x3e80000042457820 */ /* 0x000fe20000400000 */
[----:B------:R-:W-:Y:S01]  /*0f70*/  FADD R71, R46, 1 ;  /* 0x3f8000002e477421 */ /* 0x000fe20000000000 */
[----:B------:R-:W1:Y:S01]  /*0f80*/  MUFU.RCP R19, R8 ;  /* 0x0000000800137308 */ /* 0x000e620000001000 */
[----:B------:R-:W-:Y:S01]  /*0f90*/  FSEL R67, R67, R18, P6 ;  /* 0x0000001243437208 */ /* 0x000fe20003000000 */
[----:B------:R-:W-:Y:S01]  /*0fa0*/  @!P5 FMUL R60, R60, 16777216 ;  /* 0x4b8000003c3cd820 */ /* 0x000fe20000400000 */
[----:B------:R-:W-:Y:S01]  /*0fb0*/  FSEL R69, R69, R66, P6 ;  /* 0x0000004245457208 */ /* 0x000fe20003000000 */
[----:B------:R-:W-:Y:S01]  /*0fc0*/  @!P5 FMUL R61, R61, 16777216 ;  /* 0x4b8000003d3dd820 */ /* 0x000fe20000400000 */
[----:B------:R-:W-:Y:S01]  /*0fd0*/  FSETP.GT.AND P6, PT, |R73|, 8.50705917302346158658e+37, PT ;  /* 0x7e8000004900780b */ /* 0x000fe20003fc4200 */
[----:B------:R-:W-:Y:S01]  /*0fe0*/  @!P4 FMUL R67, R67, 16777216 ;  /* 0x4b8000004343c820 */ /* 0x000fe20000400000 */
[----:B------:R-:W-:Y:S01]  /*0ff0*/  FADD R70, R31, 1 ;  /* 0x3f8000001f467421 */ /* 0x000fe20000000000 */
[----:B------:R2:W3:Y:S01]  /*1000*/  MUFU.RCP R23, R60 ;  /* 0x0000003c00177308 */ /* 0x0004e20000001000 */
[----:B------:R-:W-:Y:S01]  /*1010*/  @!P4 FMUL R69, R69, 16777216 ;  /* 0x4b8000004545c820 */ /* 0x000fe20000400000 */
[----:B0-----:R-:W-:Y:S01]  /*1020*/  FFMA R20, R20, R22, R41 ;  /* 0x0000001614147223 */ /* 0x001fe20000000029 */
[----:B------:R-:W-:-:S02]  /*1030*/  FSETP.GT.AND P5, PT, |R71|, 8.50705917302346158658e+37, PT ;  /* 0x7e8000004700780b */ /* 0x000fc40003fa4200 */
[----:B------:R-:W-:-:S03]  /*1040*/  FSETP.GEU.AND P4, PT, |R71|, 1.175494350822287508e-38, PT ;  /* 0x008000004700780b */ /* 0x000fc60003f8e200 */
[----:B------:R0:W4:Y:S01]  /*1050*/  MUFU.RCP R68, R67 ;  /* 0x0000004300447308 */ /* 0x0001220000001000 */
[----:B--2---:R-:W-:Y:S01]  /*1060*/  FMUL R60, R73, 0.25 ;  /* 0x3e800000493c7820 */ /* 0x004fe20000400000 */
[----:B-1----:R-:W-:Y:S01]  /*1070*/  FFMA R19, R19, R9, R36 ;  /* 0x0000000913137223 */ /* 0x002fe20000000024 */
[----:B------:R-:W-:-:S03]  /*1080*/  FMUL R9, R70, 0.25 ;  /* 0x3e80000046097820 */ /* 0x000fc60000400000 */
[----:B------:R-:W-:Y:S02]  /*1090*/  FSEL R72, R60, R73, P6 ;  /* 0x000000493c487208 */ /* 0x000fe40003000000 */
[----:B------:R-:W1:Y:S01]  /*10a0*/  MUFU.RCP R8, R21 ;  /* 0x0000001500087308 */ /* 0x000e620000001000 */
[----:B---3--:R-:W-:Y:S01]  /*10b0*/  FFMA R22, R23, R61, R38 ;  /* 0x0000003d17167223 */ /* 0x008fe20000000026 */
[----:B0-----:R-:W-:Y:S01]  /*10c0*/  FADD R67, R13, -R52 ;  /* 0x800000340d437221 */ /* 0x001fe20000000000 */
[----:B----4-:R-:W-:Y:S01]  /*10d0*/  FFMA R23, R68, R69, R39 ;  /* 0x0000004544177223 */ /* 0x010fe20000000027 */
[----:B------:R-:W-:-:S04]  /*10e0*/  FADD R69, R11, -R53 ;  /* 0x800000350b457221 */ /* 0x000fc80000000000 */
[----:B------:R-:W-:Y:S01]  /*10f0*/  FMUL R68, R69, 0.25 ;  /* 0x3e80000045447820 */ /* 0x000fe20000400000 */
[----:B-1----:R-:W-:Y:S01]  /*1100*/  FFMA R21, R8, R58, R37 ;  /* 0x0000003a08157223 */ /* 0x002fe20000000025 */
[----:B------:R-:W-:Y:S01]  /*1110*/  FMUL R8, R71, 0.25 ;  /* 0x3e80000047087820 */ /* 0x000fe20000400000 */
[----:B------:R-:W-:Y:S02]  /*1120*/  FMUL R58, R67, 0.25 ;  /* 0x3e800000433a7820 */ /* 0x000fe40000400000 */
[----:B------:R-:W-:Y:S01]  /*1130*/  FSEL R74, R68, R69, P6 ;  /* 0x00000045444a7208 */ /* 0x000fe20003000000 */
[----:B------:R-:W-:Y:S01]  /*1140*/  FADD R68, R12, -R51 ;  /* 0x800000330c447221 */ /* 0x000fe20000000000 */
[----:B------:R-:W-:Y:S02]  /*1150*/  FSETP.GEU.AND P6, PT, |R70|, 1.175494350822287508e-38, PT ;  /* 0x008000004600780b */ /* 0x000fe40003fce200 */
[----:B------:R-:W-:Y:S01]  /*1160*/  FSEL R8, R8, R71, P5 ;  /* 0x0000004708087208 */ /* 0x000fe20002800000 */
[----:B------:R-:W-:Y:S01]  /*1170*/  FMUL R61, R68, 0.25 ;  /* 0x3e800000443d7820 */ /* 0x000fe20000400000 */
[----:B------:R-:W-:-:S02]  /*1180*/  FSEL R58, R58, R67, P5 ;  /* 0x000000433a3a7208 */ /* 0x000fc40002800000 */
[----:B------:R-:W-:Y:S01]  /*1190*/  FSETP.GT.AND P5, PT, |R70|, 8.50705917302346158658e+37, PT ;  /* 0x7e8000004600780b */ /* 0x000fe20003fa4200 */
[----:B------:R-:W-:Y:S02]  /*11a0*/  @!P4 FMUL R8, R8, 16777216 ;  /* 0x4b8000000808c820 */ /* 0x000fe40000400000 */
[----:B------:R-:W-:Y:S01]  /*11b0*/  @!P4 FMUL R58, R58, 16777216 ;  /* 0x4b8000003a3ac820 */ /* 0x000fe20000400000 */
[----:B------:R-:W-:Y:S02]  /*11c0*/  FSEL R75, R9, R70, P5 ;  /* 0x00000046094b7208 */ /* 0x000fe40002800000 */
[----:B------:R-:W-:Y:S01]  /*11d0*/  FSEL R61, R61, R68, P5 ;  /* 0x000000443d3d7208 */ /* 0x000fe20002800000 */
[----:B------:R-:W0:Y:S01]  /*11e0*/  MUFU.RCP R9, R8 ;  /* 0x0000000800097308 */ /* 0x000e220000001000 */
[----:B------:R-:W-:Y:S01]  /*11f0*/  FSETP.GEU.AND P5, PT, |R73|, 1.175494350822287508e-38, PT ;  /* 0x008000004900780b */ /* 0x000fe20003fae200 */
[----:B------:R-:W-:Y:S02]  /*1200*/  @!P6 FMUL R75, R75, 16777216 ;  /* 0x4b8000004b4be820 */ /* 0x000fe40000400000 */
[----:B------:R-:W-:-:S04]  /*1210*/  @!P6 FMUL R61, R61, 16777216 ;  /* 0x4b8000003d3de820 */ /* 0x000fc80000400000 */
[----:B------:R-:W1:Y:S06]  /*1220*/  MUFU.RCP R76, R75 ;  /* 0x0000004b004c7308 */ /* 0x000e6c0000001000 */
[----:B------:R-:W-:Y:S01]  /*1230*/  @!P5 FMUL R72, R72, 16777216 ;  /* 0x4b8000004848d820 */ /* 0x000fe20000400000 */
[----:B------:R-:W-:Y:S01]  /*1240*/  @!P5 FMUL R74, R74, 16777216 ;  /* 0x4b8000004a4ad820 */ /* 0x000fe20000400000 */
[----:B0-----:R-:W-:Y:S02]  /*1250*/  FFMA R58, R9, R58, R52 ;  /* 0x0000003a093a7223 */ /* 0x001fe40000000034 */
[----:B------:R-:W0:Y:S01]  /*1260*/  MUFU.RCP R60, R72 ;  /* 0x00000048003c7308 */ /* 0x000e220000001000 */
[----:B-1----:R-:W-:-:S04]  /*1270*/  FFMA R61, R76, R61, R51 ;  /* 0x0000003d4c3d7223 */ /* 0x002fc80000000033 */
[----:B------:R-:W-:-:S04]  /*1280*/  FADD R8, R12, -R61 ;  /* 0x8000003d0c087221 */ /* 0x000fc80000000000 */
[----:B------:R-:W-:Y:S01]  /*1290*/  FFMA R68, R68, R8, R35 ;  /* 0x0000000844447223 */ /* 0x000fe20000000023 */
[----:B0-----:R-:W-:-:S04]  /*12a0*/  FFMA R60, R60, R74, R53 ;  /* 0x0000004a3c3c7223 */ /* 0x001fc80000000035 */
[----:B------:R-:W-:-:S04]  /*12b0*/  FADD R8, R11, -R60 ;  /* 0x8000003c0b087221 */ /* 0x000fc80000000000 */
[----:B------:R-:W-:Y:S01]  /*12c0*/  FFMA R69, R69, R8, R34 ;  /* 0x0000000845457223 */ /* 0x000fe20000000022 */
        /* <DEDUP_REMOVED lines=12> */
.L_x_0:
[----:B------:R-:W-:Y:S01]  /*1390*/  BAR.SYNC.DEFER_BLOCKING 0x0 ;  /* 0x0000000000007b1d */ /* 0x000fe20000010000 */
[----:B------:R-:W-:Y:S02]  /*13a0*/  F2FP.BF16.PACK_AB R8, R6, R7 ;  /* 0x000000070608723e */ /* 0x000fe400000010ff */
[----:B------:R-:W-:Y:S02]  /*13b0*/  F2FP.BF16.PACK_AB R9, R5, R4 ;  /* 0x000000040509723e */ /* 0x000fe400000010ff */
[----:B------:R-:W-:Y:S02]  /*13c0*/  F2FP.BF16.PACK_AB R10, R13, R10 ;  /* 0x0000000a0d0a723e */ /* 0x000fe400000010ff */
[----:B------:R-:W-:Y:S02]  /*13d0*/  F2FP.BF16.PACK_AB R11, R12, R11 ;  /* 0x0000000b0c0b723e */ /* 0x000fe400000010ff */
[----:B------:R-:W-:Y:S02]  /*13e0*/  SHF.R.S32.HI R13, RZ, 0x1f, R56 ;  /* 0x0000001fff0d7819 */ /* 0x000fe40000011438 */
[----:B------:R-:W-:-:S02]  /*13f0*/  LEA R12, P5, R56, c[0x0][0x1a0], 0x1 ;  /* 0x00006800380c7a11 */ /* 0x000fc400078a08ff */
[----:B------:R-:W-:Y:S02]  /*1400*/  ISETP.LT.U32.AND P4, PT, R59, 0xc00, PT ;  /* 0x00000c003b00780c */ /* 0x000fe40003f81070 */
[----:B------:R-:W-:Y:S02]  /*1410*/  LEA.HI.X R13, R56, c[0x0][0x1a4], R13, 0x1, P5 ;  /* 0x00006900380d7a11 */ /* 0x000fe400028f0c0d */
[----:B------:R-:W-:-:S04]  /*1420*/  ISETP.LT.U32.AND.EX P4, PT, R48, RZ, !P1, P4 ;  /* 0x000000ff3000720c */ /* 0x000fc80004f81140 */
[----:B------:R-:W-:Y:S01]  /*1430*/  FSEL R29, R18, R29, P4 ;  /* 0x0000001d121d7208 */ /* 0x000fe20002000000 */
[----:B------:R-:W-:Y:S01]  /*1440*/  IMAD.MOV.U32 R18, RZ, RZ, 0x800 ;  /* 0x00000800ff127424 */ /* 0x000fe200078e00ff */
[----:B------:R-:W-:Y:S01]  /*1450*/  FSEL R36, R19, R36, P4 ;  /* 0x0000002413247208 */ /* 0x000fe20002000000 */
[----:B------:R-:W-:Y:S01]  /*1460*/  STS.64 [R27], R8 ;  /* 0x000000081b007388 */ /* 0x000fe20000000a00 */
[----:B------:R-:W-:Y:S02]  /*1470*/  FSEL R41, R20, R41, P4 ;  /* 0x0000002914297208 */ /* 0x000fe40002000000 */
[----:B------:R-:W-:Y:S01]  /*1480*/  FSEL R37, R21, R37, P4 ;  /* 0x0000002515257208 */ /* 0x000fe20002000000 */
[----:B------:R-:W-:Y:S01]  /*1490*/  STS.64 [R27+0x1010], R10 ;  /* 0x0010100a1b007388 */ /* 0x000fe20000000a00 */
[----:B------:R-:W-:Y:S02]  /*14a0*/  FSEL R38, R22, R38, P4 ;  /* 0x0000002616267208 */ /* 0x000fe40002000000 */
[----:B------:R-:W-:Y:S01]  /*14b0*/  FSEL R39, R23, R39, P4 ;  /* 0x0000002717277208 */ /* 0x000fe20002000000 */
[----:B------:R-:W-:Y:S01]  /*14c0*/  BAR.SYNC.DEFER_BLOCKING 0x0 ;  /* 0x0000000000007b1d */ /* 0x000fe20000010000 */
[----:B------:R-:W-:-:S02]  /*14d0*/  FSEL R52, R58, R52, P4 ;  /* 0x000000343a347208 */ /* 0x000fc40002000000 */
[----:B------:R-:W-:Y:S02]  /*14e0*/  FSEL R53, R60, R53, P4 ;  /* 0x000000353c357208 */ /* 0x000fe40002000000 */
[----:B------:R-:W-:Y:S02]  /*14f0*/  FSEL R51, R61, R51, P4 ;  /* 0x000000333d337208 */ /* 0x000fe40002000000 */
[----:B------:R-:W-:Y:S02]  /*1500*/  FSEL R45, R62, R45, P4 ;  /* 0x0000002d3e2d7208 */ /* 0x000fe40002000000 */
[----:B------:R-:W-:Y:S02]  /*1510*/  FSEL R44, R63, R44, P4 ;  /* 0x0000002c3f2c7208 */ /* 0x000fe40002000000 */
[----:B------:R-:W-:Y:S02]  /*1520*/  FSEL R32, R65, R32, P4 ;  /* 0x0000002041207208 */ /* 0x000fe40002000000 */
[----:B------:R-:W-:-:S02]  /*1530*/  FSEL R33, R64, R33, P4 ;  /* 0x0000002140217208 */ /* 0x000fc40002000000 */
[----:B------:R-:W-:Y:S02]  /*1540*/  FSEL R43, R66, R43, P4 ;  /* 0x0000002b422b7208 */ /* 0x000fe40002000000 */
[----:B------:R-:W-:Y:S02]  /*1550*/  FSEL R42, R67, R42, P4 ;  /* 0x0000002a432a7208 */ /* 0x000fe40002000000 */
[----:B------:R-:W-:Y:S02]  /*1560*/  FSEL R34, R69, R34, P4 ;  /* 0x0000002245227208 */ /* 0x000fe40002000000 */
[----:B------:R-:W-:Y:S02]  /*1570*/  FSEL R35, R68, R35, P4 ;  /* 0x0000002344237208 */ /* 0x000fe40002000000 */
[----:B------:R-:W-:Y:S01]  /*1580*/  FSEL R28, R15, R28, P4 ;  /* 0x0000001c0f1c7208 */ /* 0x000fe20002000000 */
[----:B------:R-:W0:Y:S01]  /*1590*/  LDS.128 R4, [R26] ;  /* 0x000000001a047984 */ /* 0x000e220000000c00 */
[----:B------:R-:W-:-:S02]  /*15a0*/  FSEL R49, R14, R49, P4 ;  /* 0x000000310e317208 */ /* 0x000fc40002000000 */
[----:B------:R-:W-:Y:S02]  /*15b0*/  FSEL R47, R16, R47, P4 ;  /* 0x0000002f102f7208 */ /* 0x000fe40002000000 */
[----:B------:R-:W-:Y:S02]  /*15c0*/  FSEL R40, R17, R40, P4 ;  /* 0x0000002811287208 */ /* 0x000fe40002000000 */
[----:B------:R-:W-:Y:S02]  /*15d0*/  FSEL R46, R71, R46, P4 ;  /* 0x0000002e472e7208 */ /* 0x000fe40002000000 */
[----:B------:R-:W-:Y:S02]  /*15e0*/  FSEL R30, R73, R30, P4 ;  /* 0x0000001e491e7208 */ /* 0x000fe40002000000 */
[----:B------:R-:W-:Y:S01]  /*15f0*/  FSEL R31, R70, R31, P4 ;  /* 0x0000001f461f7208 */ /* 0x000fe20002000000 */
[----:B0-----:R0:W-:Y:S01]  /*1600*/  @P3 STG.E.128 [R12.64], R4 ;  /* 0x000000040c003986 */ /* 0x0011e2000c101d04 */
[----:B------:R-:W-:-:S02]  /*1610*/  PLOP3.LUT P3, PT, P2, PT, PT, 0x80, 0x0 ;  /* 0x000000000000781c */ /* 0x000fc4000176f070 */
[----:B------:R-:W-:-:S11]  /*1620*/  PLOP3.LUT P2, PT, PT, PT, PT, 0x8, 0x0 ;  /* 0x000000000000781c */ /* 0x000fd60003f4e170 */
[----:B------:R-:W-:Y:S01]  /*1630*/  @!P3 CALL.REL.NOINC `(.L_x_1) ;  /* 0x000000100000b944 */ /* 0x000fe20003c00000 */
[----:B------:R-:W-:Y:S05]  /*1640*/  BRA `(.L_x_2) ;  /* 0xffffed9000007947 */ /* 0x000fea000383ffff */
.L_x_1:
[----:B------:R-:W-:Y:S01]  /*1650*/  FADD R10, R28, R49 ;  /* 0x000000311c0a7221 */ /* 0x000fe20000000000 */
[----:B------:R-:W-:Y:S01]  /*1660*/  FADD R17, R29, R46 ;  /* 0x0000002e1d117221 */ /* 0x000fe20000000000 */
[----:B------:R-:W-:Y:S01]  /*1670*/  FMUL R9, R46, 0.25 ;  /* 0x3e8000002e097820 */ /* 0x000fe20000400000 */
[C---:B------:R-:W-:Y:S01]  /*1680*/  FMUL R14, R47.reuse, 0.25 ;  /* 0x3e8000002f0e7820 */ /* 0x040fe20000400000 */
[----:B0-----:R-:W-:Y:S01]  /*1690*/  FADD R13, R47, R10 ;  /* 0x0000000a2f0d7221 */ /* 0x001fe20000000000 */
[C---:B------:R-:W-:Y:S01]  /*16a0*/  FMUL R16, R17.reuse, 0.25 ;  /* 0x3e80000011107820 */ /* 0x040fe20000400000 */
[----:B------:R-:W-:Y:S01]  /*16b0*/  FSETP.GT.AND P5, PT, |R17|, 8.50705917302346158658e+37, PT ;  /* 0x7e8000001100780b */ /* 0x000fe20003fa4200 */
[----:B------:R-:W-:Y:S01]  /*16c0*/  FMUL R8, R49, 0.25 ;  /* 0x3e80000031087820 */ /* 0x000fe20000400000 */
[C---:B------:R-:W-:Y:S01]  /*16d0*/  FSETP.GEU.AND P4, PT, |R10|.reuse, 1.175494350822287508e-38, PT ;  /* 0x008000000a00780b */ /* 0x040fe20003f8e200 */
[----:B------:R-:W-:Y:S01]  /*16e0*/  FMUL R7, R10, 0.25 ;  /* 0x3e8000000a077820 */ /* 0x000fe20000400000 */
[----:B------:R-:W-:Y:S01]  /*16f0*/  FSETP.GT.AND P3, PT, |R13|, 8.50705917302346158658e+37, PT ;  /* 0x7e8000000d00780b */ /* 0x000fe20003f64200 */
[----:B------:R-:W-:Y:S01]  /*1700*/  FMUL R11, R40, 0.25 ;  /* 0x3e800000280b7820 */ /* 0x000fe20000400000 */
[----:B------:R-:W-:Y:S01]  /*1710*/  FSEL R19, R9, R46, P5 ;  /* 0x0000002e09137208 */ /* 0x000fe20002800000 */
[----:B------:R-:W-:Y:S01]  /*1720*/  FADD R41, -R36, R41 ;  /* 0x0000002924297221 */ /* 0x000fe20000000100 */
[----:B------:R-:W-:Y:S01]  /*1730*/  FSEL R18, R16, R17, P5 ;  /* 0x0000001110127208 */ /* 0x000fe20002800000 */
[C---:B------:R-:W-:Y:S01]  /*1740*/  FADD R22, R30.reuse, R17 ;  /* 0x000000111e167221 */ /* 0x040fe20000000000 */
[C---:B------:R-:W-:Y:S01]  /*1750*/  FSETP.GEU.AND P5, PT, |R13|.reuse, 1.175494350822287508e-38, PT ;  /* 0x008000000d00780b */ /* 0x040fe20003fae200 */
[----:B------:R-:W-:Y:S01]  /*1760*/  FMUL R23, R30, 0.25 ;  /* 0x3e8000001e177820 */ /* 0x000fe20000400000 */
[----:B------:R-:W-:Y:S01]  /*1770*/  FSEL R47, R14, R47, P3 ;  /* 0x0000002f0e2f7208 */ /* 0x000fe20001800000 */
[----:B------:R-:W-:Y:S01]  /*1780*/  FMUL R14, R13, 0.25 ;  /* 0x3e8000000d0e7820 */ /* 0x000fe20000400000 */
[----:B------:R-:W-:Y:S01]  /*1790*/  FSETP.GT.AND P2, PT, |R10|, 8.50705917302346158658e+37, PT ;  /* 0x7e8000000a00780b */ /* 0x000fe20003f44200 */
[C---:B------:R-:W-:Y:S01]  /*17a0*/  FMUL R21, R22.reuse, 0.25 ;  /* 0x3e80000016157820 */ /* 0x040fe20000400000 */
[----:B------:R-:W-:Y:S01]  /*17b0*/  FSETP.GT.AND P6, PT, |R22|, 8.50705917302346158658e+37, PT ;  /* 0x7e8000001600780b */ /* 0x000fe20003fc4200 */
[----:B------:R-:W-:Y:S01]  /*17c0*/  FADD R52, -R39, R52 ;  /* 0x0000003427347221 */ /* 0x000fe20000000100 */
[----:B------:R-:W-:Y:S01]  /*17d0*/  FSEL R12, R8, R49, P2 ;  /* 0x00000031080c7208 */ /* 0x000fe20001000000 */
[----:B------:R-:W-:Y:S01]  /*17e0*/  FADD R44, R45, R44 ;  /* 0x0000002c2d2c7221 */ /* 0x000fe20000000000 */
[----:B------:R-:W-:Y:S01]  /*17f0*/  FSEL R8, R7, R10, P2 ;  /* 0x0000000a07087208 */ /* 0x000fe20001000000 */
[----:B------:R-:W-:Y:S01]  /*1800*/  FADD R7, R40, R13 ;  /* 0x0000000d28077221 */ /* 0x000fe20000000000 */
[----:B------:R-:W-:Y:S01]  /*1810*/  FSEL R14, R14, R13, P3 ;  /* 0x0000000d0e0e7208 */ /* 0x000fe20001800000 */
[----:B------:R-:W-:Y:S01]  /*1820*/  @!P5 FMUL R47, R47, 16777216 ;  /* 0x4b8000002f2fd820 */ /* 0x000fe20000400000 */
[----:B------:R-:W-:Y:S01]  /*1830*/  FSETP.GEU.AND P2, PT, |R17|, 1.175494350822287508e-38, PT ;  /* 0x008000001100780b */ /* 0x000fe20003f4e200 */
[----:B------:R-:W-:Y:S01]  /*1840*/  @!P4 FMUL R8, R8, 16777216 ;  /* 0x4b8000000808c820 */ /* 0x000fe20000400000 */
[----:B------:R-:W-:Y:S01]  /*1850*/  @!P4 FMUL R12, R12, 16777216 ;  /* 0x4b8000000c0cc820 */ /* 0x000fe20000400000 */
[----:B------:R-:W-:Y:S01]  /*1860*/  @!P5 FMUL R14, R14, 16777216 ;  /* 0x4b8000000e0ed820 */ /* 0x000fe20000400000 */
[C---:B------:R-:W-:Y:S01]  /*1870*/  FSETP.GEU.AND P5, PT, |R7|.reuse, 1.175494350822287508e-38, PT ;  /* 0x008000000700780b */ /* 0x040fe20003fae200 */
[C---:B------:R-:W-:Y:S01]  /*1880*/  FMUL R16, R7.reuse, 0.25 ;  /* 0x3e80000007107820 */ /* 0x040fe20000400000 */
[----:B------:R-:W-:Y:S01]  /*1890*/  FSETP.GT.AND P4, PT, |R7|, 8.50705917302346158658e+37, PT ;  /* 0x7e8000000700780b */ /* 0x000fe20003f84200 */
[----:B------:R0:W1:Y:S01]  /*18a0*/  MUFU.RCP R9, R8 ;  /* 0x0000000800097308 */ /* 0x0000620000001000 */
[----:B------:R-:W-:Y:S01]  /*18b0*/  FSETP.GEU.AND P3, PT, |R22|, 1.175494350822287508e-38, PT ;  /* 0x008000001600780b */ /* 0x000fe20003f6e200 */
[----:B------:R-:W-:Y:S01]  /*18c0*/  FMUL R20, R52, R52 ;  /* 0x0000003434147220 */ /* 0x000fe20000400000 */
[----:B------:R-:W-:Y:S01]  /*18d0*/  FSEL R15, R11, R40, P4 ;  /* 0x000000280b0f7208 */ /* 0x000fe20002000000 */
[----:B------:R-:W-:Y:S01]  /*18e0*/  FMUL R11, R41, R41 ;  /* 0x00000029290b7220 */ /* 0x000fe20000400000 */
[----:B------:R-:W-:Y:S01]  /*18f0*/  FSEL R16, R16, R7, P4 ;  /* 0x0000000710107208 */ /* 0x000fe20002000000 */
[----:B------:R-:W-:Y:S01]  /*1900*/  @!P2 FMUL R18, R18, 16777216 ;  /* 0x4b8000001212a820 */ /* 0x000fe20000400000 */
[----:B------:R-:W-:Y:S01]  /*1910*/  FSEL R21, R21, R22, P6 ;  /* 0x0000001615157208 */ /* 0x000fe20003000000 */
[----:B------:R-:W-:Y:S01]  /*1920*/  FMUL R11, R28, R11 ;  /* 0x0000000b1c0b7220 */ /* 0x000fe20000400000 */
[----:B0-----:R-:W-:Y:S01]  /*1930*/  FADD R8, R31, R22 ;  /* 0x000000161f087221 */ /* 0x001fe20000000000 */
[----:B------:R-:W0:Y:S01]  /*1940*/  SHFL.BFLY PT, R28, R7, 0x10, 0x1f ;  /* 0x0e001f00071c7f89 */ /* 0x000e2200000e0000 */
[----:B------:R-:W-:Y:S01]  /*1950*/  @!P5 FMUL R16, R16, 16777216 ;  /* 0x4b8000001010d820 */ /* 0x000fe20000400000 */
[----:B------:R-:W2:Y:S01]  /*1960*/  MUFU.RCP R18, R18 ;  /* 0x0000001200127308 */ /* 0x000ea20000001000 */
[----:B------:R-:W-:Y:S01]  /*1970*/  FSEL R30, R23, R30, P6 ;  /* 0x0000001e171e7208 */ /* 0x000fe20003000000 */
[----:B------:R-:W-:Y:S01]  /*1980*/  @!P2 FMUL R19, R19, 16777216 ;  /* 0x4b8000001313a820 */ /* 0x000fe20000400000 */
[C---:B------:R-:W-:Y:S01]  /*1990*/  FSETP.GEU.AND P4, PT, |R8|.reuse, 1.175494350822287508e-38, PT ;  /* 0x008000000800780b */ /* 0x040fe20003f8e200 */
[----:B------:R-:W-:Y:S01]  /*19a0*/  @!P3 FMUL R21, R21, 16777216 ;  /* 0x4b8000001515b820 */ /* 0x000fe20000400000 */
[----:B------:R-:W-:Y:S01]  /*19b0*/  FMUL R45, R8, 0.25 ;  /* 0x3e800000082d7820 */ /* 0x000fe20000400000 */
[----:B------:R-:W-:Y:S01]  /*19c0*/  @!P3 FMUL R30, R30, 16777216 ;  /* 0x4b8000001e1eb820 */ /* 0x000fe20000400000 */
[----:B------:R-:W-:Y:S01]  /*19d0*/  FSETP.GT.AND P2, PT, |R8|, 8.50705917302346158658e+37, PT ;  /* 0x7e8000000800780b */ /* 0x000fe20003f44200 */
[----:B------:R-:W3:Y:S01]  /*19e0*/  MUFU.RCP R16, R16 ;  /* 0x0000001000107308 */ /* 0x000ee20000001000 */
[----:B------:R-:W-:Y:S01]  /*19f0*/  FSETP.NEU.AND P3, PT, R17, RZ, PT ;  /* 0x000000ff1100720b */ /* 0x000fe20003f6d000 */
[----:B------:R-:W-:Y:S01]  /*1a00*/  @!P5 FMUL R15, R15, 16777216 ;  /* 0x4b8000000f0fd820 */ /* 0x000fe20000400000 */
[----:B-1----:R-:W-:Y:S01]  /*1a10*/  FMUL R9, R9, R12 ;  /* 0x0000000c09097220 */ /* 0x002fe20000400000 */
[----:B------:R-:W-:Y:S01]  /*1a20*/  FSETP.NEU.AND P6, PT, R10, RZ, PT ;  /* 0x000000ff0a00720b */ /* 0x000fe20003fcd000 */
[----:B------:R-:W-:Y:S01]  /*1a30*/  FADD R43, R43, R42 ;  /* 0x0000002a2b2b7221 */ /* 0x000fe20000000000 */
[----:B------:R-:W-:Y:S01]  /*1a40*/  FSEL R45, R45, R8, P2 ;  /* 0x000000082d2d7208 */ /* 0x000fe20001000000 */
[----:B------:R-:W-:Y:S01]  /*1a50*/  FMUL R20, R29, R20 ;  /* 0x000000141d147220 */ /* 0x000fe20000400000 */
[----:B------:R-:W1:Y:S01]  /*1a60*/  MUFU.RCP R14, R14 ;  /* 0x0000000e000e7308 */ /* 0x000e620000001000 */
[----:B--2---:R-:W-:Y:S01]  /*1a70*/  FMUL R18, R18, R19 ;  /* 0x0000001312127220 */ /* 0x004fe20000400000 */
[----:B------:R-:W-:Y:S01]  /*1a80*/  FMUL R12, R31, 0.25 ;  /* 0x3e8000001f0c7820 */ /* 0x000fe20000400000 */
[----:B------:R-:W-:Y:S01]  /*1a90*/  FSEL R9, R9, RZ, P6 ;  /* 0x000000ff09097208 */ /* 0x000fe20003000000 */
[----:B------:R-:W-:Y:S01]  /*1aa0*/  @!P4 FMUL R45, R45, 16777216 ;  /* 0x4b8000002d2dc820 */ /* 0x000fe20000400000 */
[----:B------:R-:W2:Y:S01]  /*1ab0*/  SHFL.BFLY PT, R23, R8, 0x10, 0x1f ;  /* 0x0e001f0008177f89 */ /* 0x000ea200000e0000 */
[----:B------:R-:W-:Y:S01]  /*1ac0*/  FSEL R18, R18, RZ, P3 ;  /* 0x000000ff12127208 */ /* 0x000fe20001800000 */
[----:B------:R-:W-:Y:S01]  /*1ad0*/  IMAD.MOV.U32 R40, RZ, RZ, -0x800000 ;  /* 0xff800000ff287424 */ /* 0x000fe200078e00ff */
[----:B---3--:R-:W-:Y:S01]  /*1ae0*/  FMUL R16, R16, R15 ;  /* 0x0000000f10107220 */ /* 0x008fe20000400000 */
[----:B------:R-:W3:Y:S01]  /*1af0*/  MUFU.RCP R21, R21 ;  /* 0x0000001500157308 */ /* 0x000ee20000001000 */
[----:B0-----:R-:W-:Y:S01]  /*1b00*/  FADD R15, R7, R28 ;  /* 0x0000001c070f7221 */ /* 0x001fe20000000000 */
[----:B------:R-:W-:Y:S01]  /*1b10*/  FFMA R52, R52, R18, R39 ;  /* 0x0000001234347223 */ /* 0x000fe20000000027 */
[----:B------:R-:W-:Y:S01]  /*1b20*/  FFMA R43, R18, R20, R43 ;  /* 0x00000014122b7223 */ /* 0x000fe2000000002b */
[----:B------:R-:W-:Y:S01]  /*1b30*/  FSEL R12, R12, R31, P2 ;  /* 0x0000001f0c0c7208 */ /* 0x000fe20001000000 */
[----:B------:R-:W-:Y:S01]  /*1b40*/  FFMA R36, R41, R9, R36 ;  /* 0x0000000929247223 */ /* 0x000fe20000000024 */
[----:B------:R-:W0:Y:S01]  /*1b50*/  SHFL.BFLY PT, R18, R15, 0x8, 0x1f ;  /* 0x0d001f000f127f89 */ /* 0x000e2200000e0000 */
[----:B-1----:R-:W-:Y:S01]  /*1b60*/  FMUL R14, R14, R47 ;  /* 0x0000002f0e0e7220 */ /* 0x002fe20000400000 */
[----:B------:R-:W-:Y:S01]  /*1b70*/  FSETP.NEU.AND P2, PT, R13, RZ, PT ;  /* 0x000000ff0d00720b */ /* 0x000fe20003f4d000 */
[----:B------:R-:W1:Y:S01]  /*1b80*/  MUFU.RCP R45, R45 ;  /* 0x0000002d002d7308 */ /* 0x000e620000001000 */
[----:B------:R-:W-:Y:S01]  /*1b90*/  FADD R37, R37, -R36 ;  /* 0x8000002425257221 */ /* 0x000fe20000000000 */
[----:B------:R-:W-:Y:S01]  /*1ba0*/  FFMA R11, R9, R11, R44 ;  /* 0x0000000b090b7223 */ /* 0x000fe2000000002c */
[----:B------:R-:W-:Y:S01]  /*1bb0*/  FSEL R14, R14, RZ, P2 ;  /* 0x000000ff0e0e7208 */ /* 0x000fe20001000000 */
[----:B------:R-:W-:Y:S01]  /*1bc0*/  @!P4 FMUL R12, R12, 16777216 ;  /* 0x4b8000000c0cc820 */ /* 0x000fe20000400000 */
[----:B------:R-:W-:Y:S01]  /*1bd0*/  FSETP.NEU.AND P2, PT, R7, RZ, PT ;  /* 0x000000ff0700720b */ /* 0x000fe20003f4d000 */
[----:B------:R-:W-:Y:S01]  /*1be0*/  FADD R53, R53, -R52 ;  /* 0x8000003435357221 */ /* 0x000fe20000000000 */
[----:B---3--:R-:W-:Y:S01]  /*1bf0*/  FMUL R21, R21, R30 ;  /* 0x0000001e15157220 */ /* 0x008fe20000400000 */
[C---:B------:R-:W-:Y:S01]  /*1c00*/  FFMA R9, R37.reuse, R14, R36 ;  /* 0x0000000e25097223 */ /* 0x040fe20000000024 */
[----:B------:R-:W-:Y:S01]  /*1c10*/  FSETP.NEU.AND P3, PT, R22, RZ, PT ;  /* 0x000000ff1600720b */ /* 0x000fe20003f6d000 */
[----:B------:R-:W-:Y:S01]  /*1c20*/  FMUL R37, R37, R37 ;  /* 0x0000002525257220 */ /* 0x000fe20000400000 */
[----:B------:R-:W-:Y:S01]  /*1c30*/  FSEL R16, R16, RZ, P2 ;  /* 0x000000ff10107208 */ /* 0x000fe20001000000 */
[--C-:B------:R-:W-:Y:S01]  /*1c40*/  FADD R38, R38, -R9.reuse ;  /* 0x8000000926267221 */ /* 0x100fe20000000000 */
[----:B------:R-:W-:Y:S01]  /*1c50*/  FSEL R21, R21, RZ, P3 ;  /* 0x000000ff15157208 */ /* 0x000fe20001800000 */
[----:B------:R-:W-:Y:S01]  /*1c60*/  FMUL R37, R10, R37 ;  /* 0x000000250a257220 */ /* 0x000fe20000400000 */
[C---:B------:R-:W-:Y:S01]  /*1c70*/  FSETP.GEU.AND P3, PT, |R15|.reuse, 1.175494350822287508e-38, PT ;  /* 0x008000000f00780b */ /* 0x040fe20003f6e200 */
[C---:B------:R-:W-:Y:S01]  /*1c80*/  FFMA R9, R38.reuse, R16, R9 ;  /* 0x0000001026097223 */ /* 0x040fe20000000009 */
[----:B------:R-:W-:Y:S01]  /*1c90*/  FMUL R38, R38, R38 ;  /* 0x0000002626267220 */ /* 0x000fe20000400000 */
[----:B------:R-:W-:Y:S01]  /*1ca0*/  FADD R11, R32, R11 ;  /* 0x0000000b200b7221 */ /* 0x000fe20000000000 */
[----:B------:R-:W-:Y:S01]  /*1cb0*/  FMUL R10, R15, 0.25 ;  /* 0x3e8000000f0a7820 */ /* 0x000fe20000400000 */
[----:B-1----:R-:W-:Y:S01]  /*1cc0*/  FMUL R45, R45, R12 ;  /* 0x0000000c2d2d7220 */ /* 0x002fe20000400000 */
[----:B------:R-:W-:Y:S01]  /*1cd0*/  FSETP.GT.AND P5, PT, |R15|, 8.50705917302346158658e+37, PT ;  /* 0x7e8000000f00780b */ /* 0x000fe20003fa4200 */
[----:B------:R-:W-:Y:S01]  /*1ce0*/  FMUL R12, R53, R53 ;  /* 0x00000035350c7220 */ /* 0x000fe20000400000 */
[----:B--2---:R-:W-:Y:S01]  /*1cf0*/  FADD R20, R8, R23 ;  /* 0x0000001708147221 */ /* 0x004fe20000000000 */
[----:B------:R-:W-:Y:S01]  /*1d00*/  FMUL R38, R13, R38 ;  /* 0x000000260d267220 */ /* 0x000fe20000400000 */
[----:B------:R-:W-:Y:S01]  /*1d10*/  FFMA R14, R14, R37, R11 ;  /* 0x000000250e0e7223 */ /* 0x000fe2000000000b */
[----:B------:R-:W-:Y:S01]  /*1d20*/  FSETP.NEU.AND P6, PT, R8, RZ, PT ;  /* 0x000000ff0800720b */ /* 0x000fe20003fcd000 */
[----:B0-----:R-:W-:Y:S01]  /*1d30*/  FADD R13, R15, R18 ;  /* 0x000000120f0d7221 */ /* 0x001fe20000000000 */
[----:B------:R-:W-:Y:S01]  /*1d40*/  FSEL R11, R10, R15, P5 ;  /* 0x0000000f0a0b7208 */ /* 0x000fe20002800000 */
[----:B------:R-:W-:Y:S01]  /*1d50*/  FFMA R52, R53, R21, R52 ;  /* 0x0000001535347223 */ /* 0x000fe20000000034 */
[----:B------:R-:W-:Y:S01]  /*1d60*/  FMUL R12, R17, R12 ;  /* 0x0000000c110c7220 */ /* 0x000fe20000400000 */
[C---:B------:R-:W-:Y:S01]  /*1d70*/  FMUL R17, R20.reuse, 0.25 ;  /* 0x3e80000014117820 */ /* 0x040fe20000400000 */
[C---:B------:R-:W-:Y:S01]  /*1d80*/  FSETP.GT.AND P4, PT, |R20|.reuse, 8.50705917302346158658e+37, PT ;  /* 0x7e8000001400780b */ /* 0x040fe20003f84200 */
[----:B------:R-:W-:Y:S01]  /*1d90*/  FMUL R10, R13, 0.25 ;  /* 0x3e8000000d0a7820 */ /* 0x000fe20000400000 */
[----:B------:R-:W-:Y:S01]  /*1da0*/  FSETP.GEU.AND P2, PT, |R20|, 1.175494350822287508e-38, PT ;  /* 0x008000001400780b */ /* 0x000fe20003f4e200 */
[----:B------:R-:W-:Y:S01]  /*1db0*/  @!P3 FMUL R11, R11, 16777216 ;  /* 0x4b8000000b0bb820 */ /* 0x000fe20000400000 */
[----:B------:R-:W-:Y:S01]  /*1dc0*/  FSEL R45, R45, RZ, P6 ;  /* 0x000000ff2d2d7208 */ /* 0x000fe20003000000 */
[--C-:B------:R-:W-:Y:S01]  /*1dd0*/  FADD R51, R51, -R52.reuse ;  /* 0x8000003433337221 */ /* 0x100fe20000000000 */
[----:B------:R-:W-:Y:S01]  /*1de0*/  FSETP.GT.AND P6, PT, |R13|, 8.50705917302346158658e+37, PT ;  /* 0x7e8000000d00780b */ /* 0x000fe20003fc4200 */
[----:B------:R-:W-:Y:S01]  /*1df0*/  FADD R34, R34, R43 ;  /* 0x0000002b22227221 */ /* 0x000fe20000000000 */
[----:B------:R-:W-:Y:S01]  /*1e00*/  FSEL R29, R17, R20, P4 ;  /* 0x00000014111d7208 */ /* 0x000fe20002000000 */
[----:B------:R-:W-:Y:S01]  /*1e10*/  FFMA R52, R51, R45, R52 ;  /* 0x0000002d33347223 */ /* 0x000fe20000000034 */
[----:B------:R-:W-:Y:S01]  /*1e20*/  FSEL R17, R10, R13, P6 ;  /* 0x0000000d0a117208 */ /* 0x000fe20003000000 */
[----:B------:R-:W-:Y:S01]  /*1e30*/  FFMA R12, R21, R12, R34 ;  /* 0x0000000c150c7223 */ /* 0x000fe20000000022 */
[----:B------:R-:W0:Y:S01]  /*1e40*/  SHFL.BFLY PT, R10, R9, 0x10, 0x1f ;  /* 0x0e001f00090a7f89 */ /* 0x000e2200000e0000 */
[----:B------:R-:W-:Y:S01]  /*1e50*/  FMUL R51, R51, R51 ;  /* 0x0000003333337220 */ /* 0x000fe20000400000 */
[----:B------:R-:W1:Y:S01]  /*1e60*/  MUFU.RCP R11, R11 ;  /* 0x0000000b000b7308 */ /* 0x000e620000001000 */
[----:B------:R-:W-:Y:S01]  /*1e70*/  FADD R12, R35, R12 ;  /* 0x0000000c230c7221 */ /* 0x000fe20000000000 */
[----:B------:R-:W2:Y:S01]  /*1e80*/  SHFL.BFLY PT, R31, R20, 0x8, 0x1f ;  /* 0x0d001f00141f7f89 */ /* 0x000ea200000e0000 */
[----:B------:R-:W-:Y:S01]  /*1e90*/  FMUL R51, R22, R51 ;  /* 0x0000003316337220 */ /* 0x000fe20000400000 */
[----:B------:R-:W-:Y:S01]  /*1ea0*/  @!P2 FMUL R29, R29, 16777216 ;  /* 0x4b8000001d1da820 */ /* 0x000fe20000400000 */
[----:B------:R-:W-:Y:S01]  /*1eb0*/  FADD R33, R33, R14 ;  /* 0x0000000e21217221 */ /* 0x000fe20000000000 */
[----:B------:R-:W3:Y:S01]  /*1ec0*/  SHFL.BFLY PT, R19, R52, 0x10, 0x1f ;  /* 0x0e001f0034137f89 */ /* 0x000ee200000e0000 */
[----:B------:R-:W-:Y:S01]  /*1ed0*/  FFMA R12, R45, R51, R12 ;  /* 0x000000332d0c7223 */ /* 0x000fe2000000000c */
[----:B------:R-:W-:Y:S01]  /*1ee0*/  @P5 FMUL R28, R28, 0.25 ;  /* 0x3e8000001c1c5820 */ /* 0x000fe20000400000 */
[----:B------:R-:W4:Y:S01]  /*1ef0*/  MUFU.RCP R22, R29 ;  /* 0x0000001d00167308 */ /* 0x000f220000001000 */
[----:B------:R-:W-:Y:S01]  /*1f00*/  FFMA R33, R16, R38, R33 ;  /* 0x0000002610217223 */ /* 0x000fe20000000021 */
[----:B------:R-:W-:Y:S01]  /*1f10*/  @P4 FMUL R23, R23, 0.25 ;  /* 0x3e80000017174820 */ /* 0x000fe20000400000 */
[----:B------:R-:W-:Y:S01]  /*1f20*/  @!P3 FMUL R28, R28, 16777216 ;  /* 0x4b8000001c1cb820 */ /* 0x000fe20000400000 */
[----:B------:R-:W5:Y:S01]  /*1f30*/  SHFL.BFLY PT, R21, R12, 0x10, 0x1f ;  /* 0x0e001f000c157f89 */ /* 0x000f6200000e0000 */
[----:B------:R-:W-:Y:S01]  /*1f40*/  FSETP.GEU.AND P5, PT, |R13|, 1.175494350822287508e-38, PT ;  /* 0x008000000d00780b */ /* 0x000fe20003fae200 */
[----:B------:R-:W-:Y:S01]  /*1f50*/  @!P2 FMUL R23, R23, 16777216 ;  /* 0x4b8000001717a820 */ /* 0x000fe20000400000 */
[----:B-1----:R-:W-:Y:S01]  /*1f60*/  FMUL R11, R11, R28 ;  /* 0x0000001c0b0b7220 */ /* 0x002fe20000400000 */
[----:B------:R-:W1:Y:S01]  /*1f70*/  SHFL.BFLY PT, R14, R33, 0x10, 0x1f ;  /* 0x0e001f00210e7f89 */ /* 0x000e6200000e0000 */
[----:B------:R-:W-:Y:S01]  /*1f80*/  FSETP.NEU.AND P2, PT, R15, RZ, PT ;  /* 0x000000ff0f00720b */ /* 0x000fe20003f4d000 */
[----:B------:R-:W-:Y:S01]  /*1f90*/  @P6 FMUL R18, R18, 0.25 ;  /* 0x3e80000012126820 */ /* 0x000fe20000400000 */
[----:B------:R-:W-:Y:S01]  /*1fa0*/  IMAD.MOV.U32 R34, RZ, RZ, -0x800000 ;  /* 0xff800000ff227424 */ /* 0x000fe200078e00ff */
[----:B------:R-:W1:Y:S01]  /*1fb0*/  SHFL.BFLY PT, R16, R13, 0x4, 0x1f ;  /* 0x0c801f000d107f89 */ /* 0x000e6200000e0000 */
[----:B------:R-:W-:Y:S01]  /*1fc0*/  FSEL R11, R11, RZ, P2 ;  /* 0x000000ff0b0b7208 */ /* 0x000fe20001000000 */
[----:B0-----:R-:W-:Y:S01]  /*1fd0*/  FADD R10, -R9, R10 ;  /* 0x0000000a090a7221 */ /* 0x001fe20000000100 */
[----:B------:R-:W-:Y:S01]  /*1fe0*/  FSETP.NEU.AND P2, PT, R20, RZ, PT ;  /* 0x000000ff1400720b */ /* 0x000fe20003f4d000 */
[----:B----4-:R-:W-:Y:S01]  /*1ff0*/  FMUL R22, R22, R23 ;  /* 0x0000001716167220 */ /* 0x010fe20000400000 */
[----:B--2---:R-:W-:Y:S01]  /*2000*/  FADD R28, R20, R31 ;  /* 0x0000001f141c7221 */ /* 0x004fe20000000000 */
[C---:B------:R-:W-:Y:S01]  /*2010*/  FFMA R9, R10.reuse, R11, R9 ;  /* 0x0000000b0a097223 */ /* 0x040fe20000000009 */
[----:B------:R-:W-:Y:S01]  /*2020*/  FMUL R10, R10, R10 ;  /* 0x0000000a0a0a7220 */ /* 0x000fe20000400000 */
[----:B------:R-:W-:Y:S01]  /*2030*/  @!P5 FMUL R17, R17, 16777216 ;  /* 0x4b8000001111d820 */ /* 0x000fe20000400000 */
[----:B---3--:R-:W-:Y:S01]  /*2040*/  FADD R19, -R52, R19 ;  /* 0x0000001334137221 */ /* 0x008fe20000000100 */
[----:B------:R-:W-:Y:S01]  /*2050*/  FSEL R22, R22, RZ, P2 ;  /* 0x000000ff16167208 */ /* 0x000fe20001000000 */
[----:B------:R-:W-:Y:S01]  /*2060*/  FMUL R10, R7, R10 ;  /* 0x0000000a070a7220 */ /* 0x000fe20000400000 */
[----:B------:R-:W0:Y:S01]  /*2070*/  SHFL.BFLY PT, R29, R28, 0x4, 0x1f ;  /* 0x0c801f001c1d7f89 */ /* 0x000e2200000e0000 */
[C---:B------:R-:W-:Y:S01]  /*2080*/  FMUL R7, R19.reuse, R19 ;  /* 0x0000001313077220 */ /* 0x040fe20000400000 */
[----:B------:R-:W-:Y:S01]  /*2090*/  FSETP.GEU.AND P2, PT, |R28|, 1.175494350822287508e-38, PT ;  /* 0x008000001c00780b */ /* 0x000fe20003f4e200 */
[----:B------:R-:W-:Y:S01]  /*20a0*/  FFMA R52, R19, R22, R52 ;  /* 0x0000001613347223 */ /* 0x000fe20000000034 */
[----:B-----5:R-:W-:Y:S01]  /*20b0*/  FADD R21, R12, R21 ;  /* 0x000000150c157221 */ /* 0x020fe20000000000 */
[----:B------:R-:W-:Y:S01]  /*20c0*/  FMUL R7, R8, R7 ;  /* 0x0000000708077220 */ /* 0x000fe20000400000 */
[C---:B------:R-:W-:Y:S01]  /*20d0*/  FMUL R19, R28.reuse, 0.25 ;  /* 0x3e8000001c137820 */ /* 0x040fe20000400000 */
[----:B------:R-:W2:Y:S01]  /*20e0*/  MUFU.RCP R17, R17 ;  /* 0x0000001100117308 */ /* 0x000ea20000001000 */
[----:B------:R-:W-:Y:S01]  /*20f0*/  FSETP.GT.AND P3, PT, |R28|, 8.50705917302346158658e+37, PT ;  /* 0x7e8000001c00780b */ /* 0x000fe20003f64200 */
[----:B-1----:R-:W-:Y:S01]  /*2100*/  FADD R14, R33, R14 ;  /* 0x0000000e210e7221 */ /* 0x002fe20000000000 */
[----:B------:R-:W1:Y:S01]  /*2110*/  SHFL.BFLY PT, R8, R9, 0x8, 0x1f ;  /* 0x0d001f0009087f89 */ /* 0x000e6200000e0000 */
[----:B------:R-:W-:Y:S01]  /*2120*/  FFMA R21, R22, R7, R21 ;  /* 0x0000000716157223 */ /* 0x000fe20000000015 */
[----:B------:R-:W-:Y:S01]  /*2130*/  FSEL R22, R19, R28, P3 ;  /* 0x0000001c13167208 */ /* 0x000fe20001800000 */
[----:B------:R-:W-:Y:S01]  /*2140*/  FFMA R10, R11, R10, R14 ;  /* 0x0000000a0b0a7223 */ /* 0x000fe2000000000e */
[----:B------:R-:W3:Y:S01]  /*2150*/  SHFL.BFLY PT, R23, R52, 0x8, 0x1f ;  /* 0x0d001f0034177f89 */ /* 0x000ee200000e0000 */
[----:B------:R-:W-:Y:S01]  /*2160*/  @!P5 FMUL R18, R18, 16777216 ;  /* 0x4b8000001212d820 */ /* 0x000fe20000400000 */
[C---:B------:R-:W-:Y:S01]  /*2170*/  FADD R11, R13.reuse, R16 ;  /* 0x000000100d0b7221 */ /* 0x040fe20000000000 */
[----:B------:R-:W-:Y:S01]  /*2180*/  @!P2 FMUL R22, R22, 16777216 ;  /* 0x4b8000001616a820 */ /* 0x000fe20000400000 */
[----:B------:R-:W4:Y:S01]  /*2190*/  SHFL.BFLY PT, R7, R10, 0x8, 0x1f ;  /* 0x0d001f000a077f89 */ /* 0x000f2200000e0000 */
[----:B------:R-:W-:Y:S01]  /*21a0*/  FSETP.NEU.AND P5, PT, R13, RZ, PT ;  /* 0x000000ff0d00720b */ /* 0x000fe20003fad000 */
[----:B------:R-:W-:Y:S01]  /*21b0*/  FMUL R12, R11, 0.25 ;  /* 0x3e8000000b0c7820 */ /* 0x000fe20000400000 */
[----:B------:R-:W-:Y:S01]  /*21c0*/  @P3 FMUL R31, R31, 0.25 ;  /* 0x3e8000001f1f3820 */ /* 0x000fe20000400000 */
[----:B------:R-:W-:Y:S01]  /*21d0*/  FSETP.GEU.AND P3, PT, |R11|, 1.175494350822287508e-38, PT ;  /* 0x008000000b00780b */ /* 0x000fe20003f6e200 */
[----:B------:R-:W5:Y:S01]  /*21e0*/  MUFU.RCP R22, R22 ;  /* 0x0000001600167308 */ /* 0x000f620000001000 */
[----:B--2---:R-:W-:Y:S01]  /*21f0*/  FMUL R17, R17, R18 ;  /* 0x0000001211117220 */ /* 0x004fe20000400000 */
[----:B0-----:R-:W-:Y:S01]  /*2200*/  FADD R30, R28, R29 ;  /* 0x0000001d1c1e7221 */ /* 0x001fe20000000000 */
[----:B------:R-:W0:Y:S01]  /*2210*/  SHFL.BFLY PT, R18, R21, 0x8, 0x1f ;  /* 0x0d001f0015127f89 */ /* 0x000e2200000e0000 */
[----:B------:R-:W-:Y:S01]  /*2220*/  FSETP.GT.AND P4, PT, |R11|, 8.50705917302346158658e+37, PT ;  /* 0x7e8000000b00780b */ /* 0x000fe20003f84200 */
[----:B------:R-:W-:Y:S01]  /*2230*/  @!P2 FMUL R31, R31, 16777216 ;  /* 0x4b8000001f1fa820 */ /* 0x000fe20000400000 */
[----:B------:R-:W-:Y:S01]  /*2240*/  FSEL R17, R17, RZ, P5 ;  /* 0x000000ff11117208 */ /* 0x000fe20002800000 */
[----:B------:R-:W2:Y:S01]  /*2250*/  SHFL.BFLY PT, R14, R11, 0x2, 0x1f ;  /* 0x0c401f000b0e7f89 */ /* 0x000ea200000e0000 */
[C---:B------:R-:W-:Y:S01]  /*2260*/  FSETP.GEU.AND P5, PT, |R30|.reuse, 1.175494350822287508e-38, PT ;  /* 0x008000001e00780b */ /* 0x040fe20003fae200 */
[----:B------:R-:W-:Y:S01]  /*2270*/  FMUL R19, R30, 0.25 ;  /* 0x3e8000001e137820 */ /* 0x000fe20000400000 */
[----:B------:R-:W-:Y:S01]  /*2280*/  FSEL R12, R12, R11, P4 ;  /* 0x0000000b0c0c7208 */ /* 0x000fe20002000000 */
[----:B-1----:R-:W-:Y:S01]  /*2290*/  FADD R8, -R9, R8 ;  /* 0x0000000809087221 */ /* 0x002fe20000000100 */
[----:B------:R-:W-:Y:S01]  /*22a0*/  FSETP.GT.AND P6, PT, |R30|, 8.50705917302346158658e+37, PT ;  /* 0x7e8000001e00780b */ /* 0x000fe20003fc4200 */
[----:B------:R-:W1:Y:S01]  /*22b0*/  SHFL.BFLY PT, R33, R30, 0x2, 0x1f ;  /* 0x0c401f001e217f89 */ /* 0x000e6200000e0000 */
[----:B------:R-:W-:Y:S01]  /*22c0*/  FSETP.NEU.AND P2, PT, R28, RZ, PT ;  /* 0x000000ff1c00720b */ /* 0x000fe20003f4d000 */
[----:B------:R-:W-:Y:S01]  /*22d0*/  @!P3 FMUL R12, R12, 16777216 ;  /* 0x4b8000000c0cb820 */ /* 0x000fe20000400000 */
[----:B------:R-:W-:Y:S01]  /*22e0*/  FFMA R9, R8, R17, R9 ;  /* 0x0000001108097223 */ /* 0x000fe20000000009 */
[----:B-----5:R-:W-:Y:S01]  /*22f0*/  FMUL R22, R22, R31 ;  /* 0x0000001f16167220 */ /* 0x020fe20000400000 */
[----:B------:R-:W-:Y:S01]  /*2300*/  FSEL R32, R19, R30, P6 ;  /* 0x0000001e13207208 */ /* 0x000fe20003000000 */
[----:B------:R-:W-:Y:S01]  /*2310*/  FMUL R8, R8, R8 ;  /* 0x0000000808087220 */ /* 0x000fe20000400000 */
[----:B---3--:R-:W-:Y:S01]  /*2320*/  FADD R23, -R52, R23 ;  /* 0x0000001734177221 */ /* 0x008fe20000000100 */
[----:B------:R3:W5:Y:S01]  /*2330*/  MUFU.RCP R19, R12 ;  /* 0x0000000c00137308 */ /* 0x0007620000001000 */
[----:B----4-:R-:W-:Y:S01]  /*2340*/  FADD R10, R10, R7 ;  /* 0x000000070a0a7221 */ /* 0x010fe20000000000 */
[----:B------:R-:W-:Y:S01]  /*2350*/  FMUL R8, R15, R8 ;  /* 0x000000080f087220 */ /* 0x000fe20000400000 */
[----:B------:R-:W-:Y:S01]  /*2360*/  FSEL R22, R22, RZ, P2 ;  /* 0x000000ff16167208 */ /* 0x000fe20001000000 */
[----:B------:R-:W-:Y:S01]  /*2370*/  @!P5 FMUL R32, R32, 16777216 ;  /* 0x4b8000002020d820 */ /* 0x000fe20000400000 */
[----:B------:R-:W-:Y:S01]  /*2380*/  FMUL R15, R23, R23 ;  /* 0x00000017170f7220 */ /* 0x000fe20000400000 */
[----:B------:R-:W-:Y:S01]  /*2390*/  FFMA R8, R17, R8, R10 ;  /* 0x0000000811087223 */ /* 0x000fe2000000000a */
[----:B0-----:R-:W-:Y:S01]  /*23a0*/  FADD R21, R21, R18 ;  /* 0x0000001215157221 */ /* 0x001fe20000000000 */
[----:B------:R-:W-:Y:S01]  /*23b0*/  FFMA R23, R23, R22, R52 ;  /* 0x0000001617177223 */ /* 0x000fe20000000034 */
[----:B---3--:R-:W0:Y:S01]  /*23c0*/  SHFL.BFLY PT, R12, R9, 0x4, 0x1f ;  /* 0x0c801f00090c7f89 */ /* 0x008e2200000e0000 */
[----:B------:R-:W-:Y:S01]  /*23d0*/  FMUL R20, R20, R15 ;  /* 0x0000000f14147220 */ /* 0x000fe20000400000 */
[----:B------:R-:W3:Y:S01]  /*23e0*/  MUFU.RCP R32, R32 ;  /* 0x0000002000207308 */ /* 0x000ee20000001000 */
[----:B------:R-:W-:Y:S01]  /*23f0*/  @P4 FMUL R16, R16, 0.25 ;  /* 0x3e80000010104820 */ /* 0x000fe20000400000 */
[----:B------:R-:W4:Y:S01]  /*2400*/  SHFL.BFLY PT, R7, R8, 0x4, 0x1f ;  /* 0x0c801f0008077f89 */ /* 0x000f2200000e0000 */
[----:B------:R-:W-:Y:S01]  /*2410*/  FFMA R20, R22, R20, R21 ;  /* 0x0000001416147223 */ /* 0x000fe20000000015 */
[----:B------:R-:W-:Y:S01]  /*2420*/  @P6 FMUL R29, R29, 0.25 ;  /* 0x3e8000001d1d6820 */ /* 0x000fe20000400000 */
[----:B------:R-:W-:Y:S01]  /*2430*/  @!P3 FMUL R16, R16, 16777216 ;  /* 0x4b8000001010b820 */ /* 0x000fe20000400000 */
[----:B------:R-:W4:Y:S01]  /*2440*/  SHFL.BFLY PT, R22, R23, 0x4, 0x1f ;  /* 0x0c801f0017167f89 */ /* 0x000f2200000e0000 */
[----:B--2---:R-:W-:Y:S01]  /*2450*/  FADD R15, R11, R14 ;  /* 0x0000000e0b0f7221 */ /* 0x004fe20000000000 */
[----:B------:R-:W-:Y:S01]  /*2460*/  @!P5 FMUL R29, R29, 16777216 ;  /* 0x4b8000001d1dd820 */ /* 0x000fe20000400000 */
[----:B-----5:R-:W-:Y:S01]  /*2470*/  FMUL R19, R19, R16 ;  /* 0x0000001013137220 */ /* 0x020fe20000400000 */
[----:B------:R-:W-:Y:S01]  /*2480*/  FSETP.NEU.AND P5, PT, R11, RZ, PT ;  /* 0x000000ff0b00720b */ /* 0x000fe20003fad000 */
[----:B------:R-:W2:Y:S01]  /*2490*/  SHFL.BFLY PT, R17, R20, 0x4, 0x1f ;  /* 0x0c801f0014117f89 */ /* 0x000ea200000e0000 */
[C---:B------:R-:W-:Y:S01]  /*24a0*/  FSETP.GEU.AND P3, PT, |R15|.reuse, 1.175494350822287508e-38, PT ;  /* 0x008000000f00780b */ /* 0x040fe20003f6e200 */
[C---:B------:R-:W-:Y:S01]  /*24b0*/  FMUL R10, R15.reuse, 0.25 ;  /* 0x3e8000000f0a7820 */ /* 0x040fe20000400000 */
[----:B------:R-:W-:Y:S01]  /*24c0*/  FSETP.GT.AND P4, PT, |R15|, 8.50705917302346158658e+37, PT ;  /* 0x7e8000000f00780b */ /* 0x000fe20003f84200 */
[----:B------:R-:W5:Y:S01]  /*24d0*/  SHFL.BFLY PT, R18, R15, 0x1, 0x1f ;  /* 0x0c201f000f127f89 */ /* 0x000f6200000e0000 */
[----:B---3--:R-:W-:Y:S01]  /*24e0*/  FMUL R32, R32, R29 ;  /* 0x0000001d20207220 */ /* 0x008fe20000400000 */
[----:B------:R-:W-:Y:S01]  /*24f0*/  FSEL R19, R19, RZ, P5 ;  /* 0x000000ff13137208 */ /* 0x000fe20002800000 */
[----:B-1----:R-:W-:Y:S01]  /*2500*/  FADD R29, R30, R33 ;  /* 0x000000211e1d7221 */ /* 0x002fe20000000000 */
[----:B------:R-:W-:Y:S01]  /*2510*/  FSEL R16, R10, R15, P4 ;  /* 0x0000000f0a107208 */ /* 0x000fe20002000000 */
[----:B------:R-:W-:Y:S01]  /*2520*/  BAR.SYNC.DEFER_BLOCKING 0x0 ;  /* 0x0000000000007b1d */ /* 0x000fe20000010000 */
[----:B------:R-:W-:Y:S01]  /*2530*/  FSETP.NEU.AND P6, PT, R30, RZ, PT ;  /* 0x000000ff1e00720b */ /* 0x000fe20003fcd000 */
[----:B0-----:R-:W-:Y:S01]  /*2540*/  FADD R12, -R9, R12 ;  /* 0x0000000c090c7221 */ /* 0x001fe20000000100 */
[C---:B------:R-:W-:Y:S01]  /*2550*/  FSETP.GEU.AND P2, PT, |R29|.reuse, 1.175494350822287508e-38, PT ;  /* 0x008000001d00780b */ /* 0x040fe20003f4e200 */
[C---:B------:R-:W-:Y:S01]  /*2560*/  FMUL R10, R29.reuse, 0.25 ;  /* 0x3e8000001d0a7820 */ /* 0x040fe20000400000 */
[----:B------:R-:W-:Y:S01]  /*2570*/  @!P3 FMUL R16, R16, 16777216 ;  /* 0x4b8000001010b820 */ /* 0x000fe20000400000 */
[C---:B------:R-:W-:Y:S01]  /*2580*/  FFMA R9, R12.reuse, R19, R9 ;  /* 0x000000130c097223 */ /* 0x040fe20000000009 */
[----:B------:R-:W-:Y:S01]  /*2590*/  FMUL R12, R12, R12 ;  /* 0x0000000c0c0c7220 */ /* 0x000fe20000400000 */
[----:B------:R-:W-:Y:S01]  /*25a0*/  FSETP.GT.AND P5, PT, |R29|, 8.50705917302346158658e+37, PT ;  /* 0x7e8000001d00780b */ /* 0x000fe20003fa4200 */
[----:B----4-:R-:W-:Y:S01]  /*25b0*/  FADD R8, R8, R7 ;  /* 0x0000000708087221 */ /* 0x010fe20000000000 */
[----:B------:R-:W-:Y:S01]  /*25c0*/  FSEL R32, R32, RZ, P6 ;  /* 0x000000ff20207208 */ /* 0x000fe20003000000 */
[----:B------:R-:W-:Y:S01]  /*25d0*/  FMUL R12, R13, R12 ;  /* 0x0000000c0d0c7220 */ /* 0x000fe20000400000 */
[----:B------:R-:W-:Y:S01]  /*25e0*/  FADD R22, -R23, R22 ;  /* 0x0000001617167221 */ /* 0x000fe20000000100 */
[----:B------:R0:W1:Y:S01]  /*25f0*/  MUFU.RCP R13, R16 ;  /* 0x00000010000d7308 */ /* 0x0000620000001000 */
[----:B------:R-:W-:Y:S01]  /*2600*/  FSEL R31, R10, R29, P5 ;  /* 0x0000001d0a1f7208 */ /* 0x000fe20002800000 */
[----:B------:R-:W-:Y:S01]  /*2610*/  FFMA R8, R19, R12, R8 ;  /* 0x0000000c13087223 */ /* 0x000fe20000000008 */
[C---:B------:R-:W-:Y:S01]  /*2620*/  FMUL R19, R22.reuse, R22 ;  /* 0x0000001616137220 */ /* 0x040fe20000400000 */
[----:B------:R-:W3:Y:S01]  /*2630*/  SHFL.BFLY PT, R10, R9, 0x2, 0x1f ;  /* 0x0c401f00090a7f89 */ /* 0x000ee200000e0000 */
[----:B------:R-:W-:Y:S01]  /*2640*/  FFMA R22, R22, R32, R23 ;  /* 0x0000002016167223 */ /* 0x000fe20000000017 */
[----:B------:R-:W-:Y:S01]  /*2650*/  @!P2 FMUL R31, R31, 16777216 ;  /* 0x4b8000001f1fa820 */ /* 0x000fe20000400000 */
[----:B------:R-:W-:Y:S01]  /*2660*/  @P4 FMUL R14, R14, 0.25 ;  /* 0x3e8000000e0e4820 */ /* 0x000fe20000400000 */
[----:B------:R-:W4:Y:S01]  /*2670*/  SHFL.BFLY PT, R7, R8, 0x2, 0x1f ;  /* 0x0c401f0008077f89 */ /* 0x000f2200000e0000 */
[----:B--2---:R-:W-:Y:S01]  /*2680*/  FADD R17, R20, R17 ;  /* 0x0000001114117221 */ /* 0x004fe20000000000 */
[----:B------:R-:W-:Y:S01]  /*2690*/  FMUL R19, R28, R19 ;  /* 0x000000131c137220 */ /* 0x000fe20000400000 */
[----:B------:R2:W3:Y:S01]  /*26a0*/  MUFU.RCP R12, R31 ;  /* 0x0000001f000c7308 */ /* 0x0004e20000001000 */
[----:B0-----:R-:W0:Y:S01]  /*26b0*/  SHFL.BFLY PT, R16, R29, 0x1, 0x1f ;  /* 0x0c201f001d107f89 */ /* 0x001e2200000e0000 */
[----:B------:R-:W-:Y:S01]  /*26c0*/  @!P3 FMUL R14, R14, 16777216 ;  /* 0x4b8000000e0eb820 */ /* 0x000fe20000400000 */
[----:B------:R-:W-:Y:S01]  /*26d0*/  FFMA R17, R32, R19, R17 ;  /* 0x0000001320117223 */ /* 0x000fe20000000011 */
[----:B------:R-:W-:Y:S01]  /*26e0*/  @P5 FMUL R33, R33, 0.25 ;  /* 0x3e80000021215820 */ /* 0x000fe20000400000 */
[----:B------:R-:W0:Y:S01]  /*26f0*/  SHFL.BFLY PT, R21, R22, 0x2, 0x1f ;  /* 0x0c401f0016157f89 */ /* 0x000e2200000e0000 */
[----:B-1----:R-:W-:Y:S01]  /*2700*/  FMUL R13, R13, R14 ;  /* 0x0000000e0d0d7220 */ /* 0x002fe20000400000 */
[----:B-----5:R-:W-:Y:S01]  /*2710*/  FADD R23, R15, R18 ;  /* 0x000000120f177221 */ /* 0x020fe20000000000 */
[----:B------:R-:W-:Y:S01]  /*2720*/  @!P2 FMUL R33, R33, 16777216 ;  /* 0x4b8000002121a820 */ /* 0x000fe20000400000 */
[----:B------:R-:W1:Y:S01]  /*2730*/  SHFL.BFLY PT, R14, R17, 0x2, 0x1f ;  /* 0x0c401f00110e7f89 */ /* 0x000e6200000e0000 */
[----:B------:R-:W-:Y:S01]  /*2740*/  FSETP.NEU.AND P2, PT, R29, RZ, PT ;  /* 0x000000ff1d00720b */ /* 0x000fe20003f4d000 */
[----:B--2---:R-:W-:Y:S01]  /*2750*/  IMAD.MOV.U32 R31, RZ, RZ, 0x7f800000 ;  /* 0x7f800000ff1f7424 */ /* 0x004fe200078e00ff */
[----:B------:R-:W-:Y:S01]  /*2760*/  FSETP.NEU.AND P3, PT, R15, RZ, PT ;  /* 0x000000ff0f00720b */ /* 0x000fe20003f6d000 */
[----:B------:R-:W-:Y:S01]  /*2770*/  IMAD.MOV.U32 R32, RZ, RZ, 0x7f800000 ;  /* 0x7f800000ff207424 */ /* 0x000fe200078e00ff */
[----:B------:R-:W-:Y:S01]  /*2780*/  FSETP.GEU.AND P4, PT, |R23|, 1.175494350822287508e-38, PT ;  /* 0x008000001700780b */ /* 0x000fe20003f8e200 */
[----:B------:R-:W-:Y:S01]  /*2790*/  IMAD.MOV.U32 R35, RZ, RZ, -0x800000 ;  /* 0xff800000ff237424 */ /* 0x000fe200078e00ff */
[----:B---3--:R-:W-:Y:S01]  /*27a0*/  FMUL R33, R12, R33 ;  /* 0x000000210c217220 */ /* 0x008fe20000400000 */
[----:B------:R-:W-:Y:S01]  /*27b0*/  FADD R10, -R9, R10 ;  /* 0x0000000a090a7221 */ /* 0x000fe20000000100 */
[----:B------:R-:W-:Y:S01]  /*27c0*/  FSEL R13, R13, RZ, P3 ;  /* 0x000000ff0d0d7208 */ /* 0x000fe20001800000 */
[----:B------:R-:W-:Y:S01]  /*27d0*/  IMAD.MOV.U32 R38, RZ, RZ, -0x800000 ;  /* 0xff800000ff267424 */ /* 0x000fe200078e00ff */
[C---:B------:R-:W-:Y:S01]  /*27e0*/  FSETP.GT.AND P5, PT, |R23|.reuse, 8.50705917302346158658e+37, PT ;  /* 0x7e8000001700780b */ /* 0x040fe20003fa4200 */
[----:B----4-:R-:W-:Y:S01]  /*27f0*/  FADD R8, R8, R7 ;  /* 0x0000000708087221 */ /* 0x010fe20000000000 */
[C---:B------:R-:W-:Y:S01]  /*2800*/  FMUL R12, R10.reuse, R10 ;  /* 0x0000000a0a0c7220 */ /* 0x040fe20000400000 */
[----:B------:R-:W-:Y:S01]  /*2810*/  FMUL R7, R23, 0.25 ;  /* 0x3e80000017077820 */ /* 0x000fe20000400000 */
[----:B------:R-:W-:Y:S01]  /*2820*/  FSEL R33, R33, RZ, P2 ;  /* 0x000000ff21217208 */ /* 0x000fe20001000000 */
[----:B0-----:R-:W-:Y:S01]  /*2830*/  FADD R28, R29, R16 ;  /* 0x000000101d1c7221 */ /* 0x001fe20000000000 */
[----:B------:R-:W-:Y:S01]  /*2840*/  FMUL R12, R11, R12 ;  /* 0x0000000c0b0c7220 */ /* 0x000fe20000400000 */
[----:B------:R-:W-:Y:S01]  /*2850*/  FFMA R9, R10, R13, R9 ;  /* 0x0000000d0a097223 */ /* 0x000fe20000000009 */
[----:B------:R-:W-:Y:S01]  /*2860*/  FSEL R11, R7, R23, P5 ;  /* 0x00000017070b7208 */ /* 0x000fe20002800000 */
[----:B------:R-:W-:Y:S01]  /*2870*/  FADD R21, -R22, R21 ;  /* 0x0000001516157221 */ /* 0x000fe20000000100 */
[C---:B------:R-:W-:Y:S01]  /*2880*/  FSETP.GEU.AND P3, PT, |R28|.reuse, 1.175494350822287508e-38, PT ;  /* 0x008000001c00780b */ /* 0x040fe20003f6e200 */
[C---:B------:R-:W-:Y:S01]  /*2890*/  FMUL R7, R28.reuse, 0.25 ;  /* 0x3e8000001c077820 */ /* 0x040fe20000400000 */
[----:B------:R-:W-:Y:S01]  /*28a0*/  FSETP.GT.AND P6, PT, |R28|, 8.50705917302346158658e+37, PT ;  /* 0x7e8000001c00780b */ /* 0x000fe20003fc4200 */
[C---:B------:R-:W-:Y:S01]  /*28b0*/  FFMA R22, R21.reuse, R33, R22 ;  /* 0x0000002115167223 */ /* 0x040fe20000000016 */
[----:B------:R-:W-:Y:S01]  /*28c0*/  FMUL R21, R21, R21 ;  /* 0x0000001515157220 */ /* 0x000fe20000400000 */
[----:B------:R-:W-:Y:S01]  /*28d0*/  FFMA R8, R13, R12, R8 ;  /* 0x0000000c0d087223 */ /* 0x000fe20000000008 */
[----:B-1----:R-:W-:Y:S01]  /*28e0*/  FADD R14, R17, R14 ;  /* 0x0000000e110e7221 */ /* 0x002fe20000000000 */
[----:B------:R-:W0:Y:S01]  /*28f0*/  SHFL.BFLY PT, R10, R9, 0x1, 0x1f ;  /* 0x0c201f00090a7f89 */ /* 0x000e2200000e0000 */
[----:B------:R-:W-:Y:S01]  /*2900*/  FMUL R21, R30, R21 ;  /* 0x000000151e157220 */ /* 0x000fe20000400000 */
[----:B------:R-:W-:Y:S01]  /*2910*/  FSEL R12, R7, R28, P6 ;  /* 0x0000001c070c7208 */ /* 0x000fe20003000000 */
[----:B------:R-:W-:Y:S01]  /*2920*/  @!P4 FMUL R11, R11, 16777216 ;  /* 0x4b8000000b0bc820 */ /* 0x000fe20000400000 */
[----:B------:R-:W1:Y:S01]  /*2930*/  SHFL.BFLY PT, R13, R22, 0x1, 0x1f ;  /* 0x0c201f00160d7f89 */ /* 0x000e6200000e0000 */
[----:B------:R-:W-:Y:S01]  /*2940*/  FFMA R14, R33, R21, R14 ;  /* 0x00000015210e7223 */ /* 0x000fe2000000000e */
[----:B------:R-:W-:Y:S01]  /*2950*/  @P5 FMUL R18, R18, 0.25 ;  /* 0x3e80000012125820 */ /* 0x000fe20000400000 */
[----:B------:R-:W-:Y:S01]  /*2960*/  @!P3 FMUL R12, R12, 16777216 ;  /* 0x4b8000000c0cb820 */ /* 0x000fe20000400000 */
[----:B------:R-:W2:Y:S01]  /*2970*/  SHFL.BFLY PT, R7, R8, 0x1, 0x1f ;  /* 0x0c201f0008077f89 */ /* 0x000ea200000e0000 */
[----:B------:R-:W3:Y:S01]  /*2980*/  MUFU.RCP R11, R11 ;  /* 0x0000000b000b7308 */ /* 0x000ee20000001000 */
[----:B------:R-:W-:Y:S01]  /*2990*/  @P6 FMUL R16, R16, 0.25 ;  /* 0x3e80000010106820 */ /* 0x000fe20000400000 */
[----:B------:R-:W-:Y:S01]  /*29a0*/  @!P4 FMUL R18, R18, 16777216 ;  /* 0x4b8000001212c820 */ /* 0x000fe20000400000 */
[----:B------:R-:W4:Y:S01]  /*29b0*/  SHFL.BFLY PT, R17, R14, 0x1, 0x1f ;  /* 0x0c201f000e117f89 */ /* 0x000f2200000e0000 */
[----:B------:R-:W-:Y:S01]  /*29c0*/  FSETP.NEU.AND P5, PT, R23, RZ, PT ;  /* 0x000000ff1700720b */ /* 0x000fe20003fad000 */
[----:B------:R-:W-:Y:S01]  /*29d0*/  @!P3 FMUL R16, R16, 16777216 ;  /* 0x4b8000001010b820 */ /* 0x000fe20000400000 */
[----:B------:R-:W-:Y:S01]  /*29e0*/  FSETP.NEU.AND P3, PT, R28, RZ, PT ;  /* 0x000000ff1c00720b */ /* 0x000fe20003f6d000 */
[----:B------:R-:W-:Y:S01]  /*29f0*/  IMAD.MOV.U32 R30, RZ, RZ, RZ ;  /* 0x000000ffff1e7224 */ /* 0x000fe200078e00ff */
[----:B------:R5:W2:Y:S01]  /*2a00*/  MUFU.RCP R19, R12 ;  /* 0x0000000c00137308 */ /* 0x000aa20000001000 */
[C---:B------:R-:W-:Y:S01]  /*2a10*/  LOP3.LUT P2, RZ, R0.reuse, 0x1f, RZ, 0xc0, !PT ;  /* 0x0000001f00ff7812 */ /* 0x040fe2000784c0ff */
[----:B------:R-:W-:Y:S01]  /*2a20*/  IMAD.MOV.U32 R33, RZ, RZ, 0x7f800000 ;  /* 0x7f800000ff217424 */ /* 0x000fe200078e00ff */
[----:B------:R-:W-:Y:S01]  /*2a30*/  SHF.R.U32.HI R20, RZ, 0x3, R0 ;  /* 0x00000003ff147819 */ /* 0x000fe20000011600 */
[----:B------:R-:W-:Y:S01]  /*2a40*/  IMAD.MOV.U32 R39, RZ, RZ, -0x800000 ;  /* 0xff800000ff277424 */ /* 0x000fe200078e00ff */
[----:B------:R-:W-:Y:S01]  /*2a50*/  ISETP.GE.AND P6, PT, R0, 0x20, PT ;  /* 0x000000200000780c */ /* 0x000fe20003fc6270 */
[----:B------:R-:W-:Y:S01]  /*2a60*/  IMAD.MOV.U32 R41, RZ, RZ, -0x800000 ;  /* 0xff800000ff297424 */ /* 0x000fe200078e00ff */
[----:B0-----:R-:W-:Y:S01]  /*2a70*/  FADD R10, -R9, R10 ;  /* 0x0000000a090a7221 */ /* 0x001fe20000000100 */
[----:B---3--:R-:W-:Y:S01]  /*2a80*/  FMUL R11, R11, R18 ;  /* 0x000000120b0b7220 */ /* 0x008fe20000400000 */
[----:B------:R-:W-:Y:S01]  /*2a90*/  LOP3.LUT R20, R20, 0x3c, RZ, 0xc0, !PT ;  /* 0x0000003c14147812 */ /* 0x000fe200078ec0ff */
[----:B------:R-:W-:Y:S01]  /*2aa0*/  IMAD.MOV.U32 R42, RZ, RZ, -0x800000 ;  /* 0xff800000ff2a7424 */ /* 0x000fe200078e00ff */
[----:B-1----:R-:W-:Y:S01]  /*2ab0*/  FADD R13, -R22, R13 ;  /* 0x0000000d160d7221 */ /* 0x002fe20000000100 */
[----:B-----5:R-:W-:Y:S01]  /*2ac0*/  FMUL R12, R10, R10 ;  /* 0x0000000a0a0c7220 */ /* 0x020fe20000400000 */
[----:B------:R-:W-:Y:S01]  /*2ad0*/  FSEL R11, R11, RZ, P5 ;  /* 0x000000ff0b0b7208 */ /* 0x000fe20002800000 */
[----:B------:R0:W-:Y:S01]  /*2ae0*/  @!P2 STS [R20+0x100], R23 ;  /* 0x000100171400a388 */ /* 0x0001e20000000800 */
[----:B--2---:R-:W-:Y:S01]  /*2af0*/  FADD R8, R8, R7 ;  /* 0x0000000708087221 */ /* 0x004fe20000000000 */
[----:B------:R-:W-:Y:S01]  /*2b00*/  FMUL R19, R19, R16 ;  /* 0x0000001013137220 */ /* 0x000fe20000400000 */
[----:B------:R-:W-:Y:S01]  /*2b10*/  FMUL R16, R13, R13 ;  /* 0x0000000d0d107220 */ /* 0x000fe20000400000 */
[----:B------:R-:W-:Y:S01]  /*2b20*/  FMUL R12, R15, R12 ;  /* 0x0000000c0f0c7220 */ /* 0x000fe20000400000 */
[----:B----4-:R-:W-:Y:S01]  /*2b30*/  FADD R14, R14, R17 ;  /* 0x000000110e0e7221 */ /* 0x010fe20000000000 */
[----:B------:R-:W-:Y:S01]  /*2b40*/  FFMA R7, R10, R11, R9 ;  /* 0x0000000b0a077223 */ /* 0x000fe20000000009 */
[----:B------:R-:W-:Y:S01]  /*2b50*/  FSEL R19, R19, RZ, P3 ;  /* 0x000000ff13137208 */ /* 0x000fe20001800000 */
[----:B------:R-:W-:Y:S01]  /*2b60*/  FMUL R16, R29, R16 ;  /* 0x000000101d107220 */ /* 0x000fe20000400000 */
[----:B------:R-:W-:Y:S01]  /*2b70*/  FFMA R11, R11, R12, R8 ;  /* 0x0000000c0b0b7223 */ /* 0x000fe20000000008 */
[----:B------:R1:W-:Y:S01]  /*2b80*/  @!P2 STS [R20+0x140], R28 ;  /* 0x0001401c1400a388 */ /* 0x0003e20000000800 */
[----:B------:R-:W-:Y:S01]  /*2b90*/  P2R R9, PR, RZ, 0x40 ;  /* 0x00000040ff097803 */ /* 0x000fe20000000000 */
[----:B------:R-:W-:Y:S01]  /*2ba0*/  FFMA R13, R13, R19, R22 ;  /* 0x000000130d0d7223 */ /* 0x000fe20000000016 */
[----:B------:R-:W-:Y:S01]  /*2bb0*/  FFMA R19, R19, R16, R14 ;  /* 0x0000001013137223 */ /* 0x000fe2000000000e */
[----:B------:R-:W-:Y:S01]  /*2bc0*/  @!P2 STS [R20], R7 ;  /* 0x000000071400a388 */ /* 0x000fe20000000800 */
[----:B0-----:R-:W-:Y:S01]  /*2bd0*/  IMAD.MOV.U32 R23, RZ, RZ, -0x800000 ;  /* 0xff800000ff177424 */ /* 0x001fe200078e00ff */
[----:B------:R-:W-:Y:S01]  /*2be0*/  UPLOP3.LUT UP0, UPT, UPT, UPT, UPT, 0x80, 0x0 ;  /* 0x000000000000789c */ /* 0x000fe20003f0f070 */
[----:B------:R-:W-:Y:S01]  /*2bf0*/  IMAD.MOV.U32 R36, RZ, RZ, 0x7f800000 ;  /* 0x7f800000ff247424 */ /* 0x000fe200078e00ff */
[----:B------:R-:W-:Y:S01]  /*2c00*/  @!P2 STS [R20+0x40], R13 ;  /* 0x0000400d1400a388 */ /* 0x000fe20000000800 */
[----:B------:R-:W-:-:S02]  /*2c10*/  IMAD.MOV.U32 R43, RZ, RZ, 0x7f800000 ;  /* 0x7f800000ff2b7424 */ /* 0x000fc400078e00ff */
[----:B-1----:R-:W-:Y:S01]  /*2c20*/  IMAD.MOV.U32 R28, RZ, RZ, 0x7f800000 ;  /* 0x7f800000ff1c7424 */ /* 0x002fe200078e00ff */
[----:B------:R-:W-:Y:S01]  /*2c30*/  @!P2 STS [R20+0x80], R11 ;  /* 0x0000800b1400a388 */ /* 0x000fe20000000800 */
[----:B------:R-:W-:Y:S02]  /*2c40*/  IMAD.MOV.U32 R45, RZ, RZ, 0x7f800000 ;  /* 0x7f800000ff2d7424 */ /* 0x000fe400078e00ff */
[----:B------:R-:W-:Y:S01]  /*2c50*/  IMAD.MOV.U32 R44, RZ, RZ, 0x7f800000 ;  /* 0x7f800000ff2c7424 */ /* 0x000fe200078e00ff */
[----:B------:R-:W-:Y:S04]  /*2c60*/  @!P2 STS [R20+0xc0], R19 ;  /* 0x0000c0131400a388 */ /* 0x000fe80000000800 */
[----:B------:R-:W-:Y:S06]  /*2c70*/  BAR.SYNC.DEFER_BLOCKING 0x0 ;  /* 0x0000000000007b1d */ /* 0x000fec0000010000 */
[----:B------:R-:W0:Y:S04]  /*2c80*/  @!P6 LDS R4, [R0.X4+0x100] ;  /* 0x000100000004e984 */ /* 0x000e280000004800 */
[----:B------:R-:W1:Y:S04]  /*2c90*/  @!P6 LDS R5, [R0.X4] ;  /* 0x000000000005e984 */ /* 0x000e680000004800 */
[----:B------:R-:W-:Y:S04]  /*2ca0*/  @!P6 LDS R6, [R0.X4+0x80] ;  /* 0x000080000006e984 */ /* 0x000fe80000004800 */
[----:B0-----:R-:W0:Y:S04]  /*2cb0*/  SHFL.BFLY PT, R9, R4, 0x8, 0x1f ;  /* 0x0d001f0004097f89 */ /* 0x001e2800000e0000 */
[----:B-1----:R-:W1:Y:S01]  /*2cc0*/  SHFL.BFLY PT, R8, R5, 0x8, 0x1f ;  /* 0x0d001f0005087f89 */ /* 0x002e6200000e0000 */
[----:B0-----:R-:W-:-:S04]  /*2cd0*/  FADD R10, R4, R9 ;  /* 0x00000009040a7221 */ /* 0x001fc80000000000 */
[C---:B------:R-:W-:Y:S01]  /*2ce0*/  FMUL R7, R10.reuse, 0.25 ;  /* 0x3e8000000a077820 */ /* 0x040fe20000400000 */
[C---:B------:R-:W-:Y:S01]  /*2cf0*/  FSETP.GEU.AND P4, PT, |R10|.reuse, 1.175494350822287508e-38, PT ;  /* 0x008000000a00780b */ /* 0x040fe20003f8e200 */
[----:B------:R-:W0:Y:S01]  /*2d00*/  SHFL.BFLY PT, R13, R10, 0x4, 0x1f ;  /* 0x0c801f000a0d7f89 */ /* 0x000e2200000e0000 */
[----:B------:R-:W-:Y:S01]  /*2d10*/  FSETP.GT.AND P3, PT, |R10|, 8.50705917302346158658e+37, PT ;  /* 0x7e8000000a00780b */ /* 0x000fe20003f64200 */
[----:B-1----:R-:W-:-:S03]  /*2d20*/  FADD R8, -R5, R8 ;  /* 0x0000000805087221 */ /* 0x002fc60000000100 */
[----:B------:R-:W-:Y:S02]  /*2d30*/  FSEL R11, R7, R10, P3 ;  /* 0x0000000a070b7208 */ /* 0x000fe40001800000 */
[----:B------:R-:W1:Y:S05]  /*2d40*/  SHFL.BFLY PT, R7, R6, 0x8, 0x1f ;  /* 0x0d001f0006077f89 */ /* 0x000e6a00000e0000 */
[----:B------:R-:W-:Y:S02]  /*2d50*/  @!P4 FMUL R11, R11, 16777216 ;  /* 0x4b8000000b0bc820 */ /* 0x000fe40000400000 */
[----:B------:R-:W-:Y:S02]  /*2d60*/  @P3 FMUL R9, R9, 0.25 ;  /* 0x3e80000009093820 */ /* 0x000fe40000400000 */
[----:B------:R2:W3:Y:S02]  /*2d70*/  MUFU.RCP R12, R11 ;  /* 0x0000000b000c7308 */ /* 0x0004e40000001000 */
[----:B------:R-:W-:Y:S01]  /*2d80*/  @!P4 FMUL R9, R9, 16777216 ;  /* 0x4b8000000909c820 */ /* 0x000fe20000400000 */
[C---:B------:R-:W-:Y:S01]  /*2d90*/  FSETP.NEU.AND P4, PT, R10.reuse, RZ, PT ;  /* 0x000000ff0a00720b */ /* 0x040fe20003f8d000 */
[----:B0-----:R-:W-:-:S04]  /*2da0*/  FADD R14, R10, R13 ;  /* 0x0000000d0a0e7221 */ /* 0x001fc80000000000 */
[C---:B------:R-:W-:Y:S01]  /*2db0*/  FMUL R15, R14.reuse, 0.25 ;  /* 0x3e8000000e0f7820 */ /* 0x040fe20000400000 */
[C---:B------:R-:W-:Y:S01]  /*2dc0*/  FSETP.GEU.AND P5, PT, |R14|.reuse, 1.175494350822287508e-38, PT ;  /* 0x008000000e00780b */ /* 0x040fe20003fae200 */
[----:B--2---:R-:W0:Y:S01]  /*2dd0*/  SHFL.BFLY PT, R11, R14, 0x2, 0x1f ;  /* 0x0c401f000e0b7f89 */ /* 0x004e2200000e0000 */
[----:B------:R-:W-:Y:S01]  /*2de0*/  FSETP.GT.AND P3, PT, |R14|, 8.50705917302346158658e+37, PT ;  /* 0x7e8000000e00780b */ /* 0x000fe20003f64200 */
[----:B---3--:R-:W-:Y:S01]  /*2df0*/  FMUL R12, R12, R9 ;  /* 0x000000090c0c7220 */ /* 0x008fe20000400000 */
[----:B------:R-:W-:Y:S01]  /*2e00*/  FMUL R9, R8, R8 ;  /* 0x0000000808097220 */ /* 0x000fe20000400000 */
[----:B-1----:R-:W-:Y:S01]  /*2e10*/  FADD R7, R6, R7 ;  /* 0x0000000706077221 */ /* 0x002fe20000000000 */
[----:B------:R-:W-:Y:S02]  /*2e20*/  FSEL R15, R15, R14, P3 ;  /* 0x0000000e0f0f7208 */ /* 0x000fe40001800000 */
[----:B------:R-:W-:Y:S01]  /*2e30*/  FSEL R12, R12, RZ, P4 ;  /* 0x000000ff0c0c7208 */ /* 0x000fe20002000000 */
[----:B------:R-:W-:Y:S01]  /*2e40*/  FMUL R9, R4, R9 ;  /* 0x0000000904097220 */ /* 0x000fe20000400000 */
[----:B------:R-:W-:-:S03]  /*2e50*/  FSETP.NEU.AND P4, PT, R14, RZ, PT ;  /* 0x000000ff0e00720b */ /* 0x000fc60003f8d000 */
[----:B------:R-:W-:Y:S01]  /*2e60*/  FFMA R5, R8, R12, R5 ;  /* 0x0000000c08057223 */ /* 0x000fe20000000005 */
[----:B------:R-:W-:Y:S01]  /*2e70*/  @!P5 FMUL R15, R15, 16777216 ;  /* 0x4b8000000f0fd820 */ /* 0x000fe20000400000 */
[----:B------:R-:W-:Y:S01]  /*2e80*/  FFMA R7, R12, R9, R7 ;  /* 0x000000090c077223 */ /* 0x000fe20000000007 */
[----:B------:R-:W-:Y:S02]  /*2e90*/  @P3 FMUL R13, R13, 0.25 ;  /* 0x3e8000000d0d3820 */ /* 0x000fe40000400000 */
[----:B------:R-:W1:Y:S01]  /*2ea0*/  SHFL.BFLY PT, R4, R5, 0x4, 0x1f ;  /* 0x0c801f0005047f89 */ /* 0x000e6200000e0000 */
[----:B------:R2:W3:Y:S01]  /*2eb0*/  MUFU.RCP R8, R15 ;  /* 0x0000000f00087308 */ /* 0x0004e20000001000 */
[----:B------:R-:W-:Y:S02]  /*2ec0*/  @!P5 FMUL R13, R13, 16777216 ;  /* 0x4b8000000d0dd820 */ /* 0x000fe40000400000 */
[----:B------:R-:W4:Y:S01]  /*2ed0*/  SHFL.BFLY PT, R6, R7, 0x4, 0x1f ;  /* 0x0c801f0007067f89 */ /* 0x000f2200000e0000 */
[----:B0-----:R-:W-:-:S04]  /*2ee0*/  FADD R12, R14, R11 ;  /* 0x0000000b0e0c7221 */ /* 0x001fc80000000000 */
[C---:B------:R-:W-:Y:S01]  /*2ef0*/  FMUL R9, R12.reuse, 0.25 ;  /* 0x3e8000000c097820 */ /* 0x040fe20000400000 */
[C---:B------:R-:W-:Y:S01]  /*2f00*/  FSETP.GEU.AND P5, PT, |R12|.reuse, 1.175494350822287508e-38, PT ;  /* 0x008000000c00780b */ /* 0x040fe20003fae200 */
[----:B--2---:R-:W0:Y:S01]  /*2f10*/  SHFL.BFLY PT, R15, R12, 0x1, 0x1f ;  /* 0x0c201f000c0f7f89 */ /* 0x004e2200000e0000 */
[----:B------:R-:W-:Y:S01]  /*2f20*/  FSETP.GT.AND P3, PT, |R12|, 8.50705917302346158658e+37, PT ;  /* 0x7e8000000c00780b */ /* 0x000fe20003f64200 */
[----:B---3--:R-:W-:-:S03]  /*2f30*/  FMUL R8, R8, R13 ;  /* 0x0000000d08087220 */ /* 0x008fc60000400000 */
[----:B------:R-:W-:Y:S02]  /*2f40*/  FSEL R13, R9, R12, P3 ;  /* 0x0000000c090d7208 */ /* 0x000fe40001800000 */
[----:B------:R-:W-:Y:S01]  /*2f50*/  FSEL R8, R8, RZ, P4 ;  /* 0x000000ff08087208 */ /* 0x000fe20002000000 */
[----:B-1----:R-:W-:-:S04]  /*2f60*/  FADD R4, -R5, R4 ;  /* 0x0000000405047221 */ /* 0x002fc80000000100 */
[----:B------:R-:W-:Y:S02]  /*2f70*/  @!P5 FMUL R13, R13, 16777216 ;  /* 0x4b8000000d0dd820 */ /* 0x000fe40000400000 */
[----:B------:R-:W-:Y:S01]  /*2f80*/  @P3 FMUL R11, R11, 0.25 ;  /* 0x3e8000000b0b3820 */ /* 0x000fe20000400000 */
[C---:B------:R-:W-:Y:S01]  /*2f90*/  FMUL R9, R4.reuse, R4 ;  /* 0x0000000404097220 */ /* 0x040fe20000400000 */
[----:B------:R-:W-:Y:S01]  /*2fa0*/  FFMA R4, R4, R8, R5 ;  /* 0x0000000804047223 */ /* 0x000fe20000000005 */
[----:B----4-:R-:W-:Y:S01]  /*2fb0*/  FADD R7, R7, R6 ;  /* 0x0000000607077221 */ /* 0x010fe20000000000 */
[----:B------:R-:W-:Y:S01]  /*2fc0*/  @!P5 FMUL R11, R11, 16777216 ;  /* 0x4b8000000b0bd820 */ /* 0x000fe20000400000 */
[----:B------:R-:W-:Y:S01]  /*2fd0*/  FMUL R9, R10, R9 ;  /* 0x000000090a097220 */ /* 0x000fe20000400000 */
[----:B------:R-:W-:Y:S01]  /*2fe0*/  FSETP.NEU.AND P3, PT, R12, RZ, PT ;  /* 0x000000ff0c00720b */ /* 0x000fe20003f6d000 */
[----:B------:R-:W1:Y:S02]  /*2ff0*/  SHFL.BFLY PT, R5, R4, 0x2, 0x1f ;  /* 0x0c401f0004057f89 */ /* 0x000e6400000e0000 */
[----:B------:R-:W-:Y:S01]  /*3000*/  FFMA R7, R8, R9, R7 ;  /* 0x0000000908077223 */ /* 0x000fe20000000007 */
[----:B0-----:R-:W-:Y:S01]  /*3010*/  FADD R17, R12, R15 ;  /* 0x0000000f0c117221 */ /* 0x001fe20000000000 */
[----:B------:R-:W0:Y:S03]  /*3020*/  MUFU.RCP R8, R13 ;  /* 0x0000000d00087308 */ /* 0x000e260000001000 */
[----:B------:R-:W2:Y:S01]  /*3030*/  SHFL.BFLY PT, R6, R7, 0x2, 0x1f ;  /* 0x0c401f0007067f89 */ /* 0x000ea200000e0000 */
[C---:B------:R-:W-:Y:S01]  /*3040*/  FSETP.GEU.AND P4, PT, |R17|.reuse, 1.175494350822287508e-38, PT ;  /* 0x008000001100780b */ /* 0x040fe20003f8e200 */
[----:B------:R-:W-:Y:S01]  /*3050*/  FMUL R10, R17, 0.25 ;  /* 0x3e800000110a7820 */ /* 0x000fe20000400000 */
[----:B0-----:R-:W-:Y:S01]  /*3060*/  FMUL R8, R8, R11 ;  /* 0x0000000b08087220 */ /* 0x001fe20000400000 */
[----:B-1----:R-:W-:-:S04]  /*3070*/  FADD R5, -R4, R5 ;  /* 0x0000000504057221 */ /* 0x002fc80000000100 */
[----:B------:R-:W-:Y:S02]  /*3080*/  FSEL R8, R8, RZ, P3 ;  /* 0x000000ff08087208 */ /* 0x000fe40001800000 */
[----:B------:R-:W-:Y:S01]  /*3090*/  FSETP.GT.AND P3, PT, |R17|, 8.50705917302346158658e+37, PT ;  /* 0x7e8000001100780b */ /* 0x000fe20003f64200 */
[C---:B------:R-:W-:Y:S02]  /*30a0*/  FMUL R9, R5.reuse, R5 ;  /* 0x0000000505097220 */ /* 0x040fe40000400000 */
[----:B------:R-:W-:Y:S01]  /*30b0*/  FFMA R4, R5, R8, R4 ;  /* 0x0000000805047223 */ /* 0x000fe20000000004 */
[----:B------:R-:W-:Y:S01]  /*30c0*/  FSEL R10, R10, R17, P3 ;  /* 0x000000110a0a7208 */ /* 0x000fe20001800000 */
[----:B--2---:R-:W-:Y:S01]  /*30d0*/  FADD R7, R7, R6 ;  /* 0x0000000607077221 */ /* 0x004fe20000000000 */
[----:B------:R-:W-:Y:S02]  /*30e0*/  FMUL R9, R14, R9 ;  /* 0x000000090e097220 */ /* 0x000fe40000400000 */
[----:B------:R-:W0:Y:S01]  /*30f0*/  SHFL.BFLY PT, R5, R4, 0x1, 0x1f ;  /* 0x0c201f0004057f89 */ /* 0x000e2200000e0000 */
[----:B------:R-:W-:Y:S01]  /*3100*/  @!P4 FMUL R10, R10, 16777216 ;  /* 0x4b8000000a0ac820 */ /* 0x000fe20000400000 */
[----:B------:R-:W-:-:S03]  /*3110*/  FFMA R7, R8, R9, R7 ;  /* 0x0000000908077223 */ /* 0x000fc60000000007 */
[----:B------:R-:W-:Y:S01]  /*3120*/  @P3 FMUL R15, R15, 0.25 ;  /* 0x3e8000000f0f3820 */ /* 0x000fe20000400000 */
[C---:B------:R-:W-:Y:S01]  /*3130*/  LOP3.LUT P3, RZ, R0.reuse, 0xf, RZ, 0xc0, !PT ;  /* 0x0000000f00ff7812 */ /* 0x040fe2000786c0ff */
[----:B------:R-:W1:Y:S01]  /*3140*/  SHFL.BFLY PT, R6, R7, 0x1, 0x1f ;  /* 0x0c201f0007067f89 */ /* 0x000e6200000e0000 */
[----:B------:R-:W2:Y:S01]  /*3150*/  MUFU.RCP R10, R10 ;  /* 0x0000000a000a7308 */ /* 0x000ea20000001000 */
[----:B------:R-:W-:Y:S01]  /*3160*/  @!P4 FMUL R15, R15, 16777216 ;  /* 0x4b8000000f0fc820 */ /* 0x000fe20000400000 */
[----:B------:R-:W-:Y:S02]  /*3170*/  FSETP.NEU.AND P4, PT, R17, RZ, PT ;  /* 0x000000ff1100720b */ /* 0x000fe40003f8d000 */
[----:B------:R-:W-:Y:S01]  /*3180*/  ISETP.LT.AND P3, PT, R0, 0x20, !P3 ;  /* 0x000000200000780c */ /* 0x000fe20005f61270 */
[----:B0-----:R-:W-:Y:S01]  /*3190*/  FADD R5, -R4, R5 ;  /* 0x0000000504057221 */ /* 0x001fe20000000100 */
[----:B--2---:R-:W-:-:S11]  /*31a0*/  FMUL R15, R10, R15 ;  /* 0x0000000f0a0f7220 */ /* 0x004fd60000400000 */
[----:B------:R-:W-:Y:S01]  /*31b0*/  @P3 STS [R0.X4+0x100], R17 ;  /* 0x0001001100003388 */ /* 0x000fe20000004800 */
[----:B------:R-:W-:Y:S01]  /*31c0*/  IMAD.MOV.U32 R10, RZ, RZ, RZ ;  /* 0x000000ffff0a7224 */ /* 0x000fe200078e00ff */
[----:B------:R-:W-:Y:S01]  /*31d0*/  FMUL R9, R5, R5 ;  /* 0x0000000505097220 */ /* 0x000fe20000400000 */
[----:B------:R-:W-:Y:S01]  /*31e0*/  FSEL R15, R15, RZ, P4 ;  /* 0x000000ff0f0f7208 */ /* 0x000fe20002000000 */
[----:B-1----:R-:W-:Y:S02]  /*31f0*/  FADD R6, R7, R6 ;  /* 0x0000000607067221 */ /* 0x002fe40000000000 */
[----:B------:R-:W-:Y:S01]  /*3200*/  FMUL R9, R12, R9 ;  /* 0x000000090c097220 */ /* 0x000fe20000400000 */
[----:B------:R-:W-:Y:S01]  /*3210*/  IMAD.MOV.U32 R7, RZ, RZ, 0x39aaaaab ;  /* 0x39aaaaabff077424 */ /* 0x000fe200078e00ff */
[----:B------:R-:W-:Y:S02]  /*3220*/  FFMA R5, R5, R15, R4 ;  /* 0x0000000f05057223 */ /* 0x000fe40000000004 */
[----:B------:R-:W-:-:S03]  /*3230*/  FFMA R9, R15, R9, R6 ;  /* 0x000000090f097223 */ /* 0x000fc60000000006 */
[----:B------:R-:W-:Y:S04]  /*3240*/  @P3 STS [R0.X4], R5 ;  /* 0x0000000500003388 */ /* 0x000fe80000004800 */
[----:B------:R-:W-:Y:S04]  /*3250*/  @P3 STS [R0.X4+0x80], R9 ;  /* 0x0000800900003388 */ /* 0x000fe80000004800 */
[----:B------:R-:W-:Y:S06]  /*3260*/  BAR.SYNC.DEFER_BLOCKING 0x0 ;  /* 0x0000000000007b1d */ /* 0x000fec0000010000 */
[----:B------:R-:W0:Y:S04]  /*3270*/  LDS R4, [0x80] ;  /* 0x00008000ff047984 */ /* 0x000e280000000800 */
[----:B------:R-:W1:Y:S04]  /*3280*/  LDS R6, [0xc0] ;  /* 0x0000c000ff067984 */ /* 0x000e680000000800 */
[----:B------:R-:W2:Y:S04]  /*3290*/  LDS R21, [RZ] ;  /* 0x00000000ff157984 */ /* 0x000ea80000000800 */
[----:B------:R-:W3:Y:S01]  /*32a0*/  LDS R22, [0x40] ;  /* 0x00004000ff167984 */ /* 0x000ee20000000800 */
[-C--:B0-----:R-:W-:Y:S01]  /*32b0*/  FFMA R4, R4, R7.reuse, 9.9999999747524270788e-07 ;  /* 0x358637bd04047423 */ /* 0x081fe20000000007 */
[----:B-1----:R-:W-:-:S03]  /*32c0*/  FFMA R6, R6, R7, 9.9999999747524270788e-07 ;  /* 0x358637bd06067423 */ /* 0x002fc60000000007 */
[----:B------:R0:W1:Y:S08]  /*32d0*/  MUFU.RSQ R29, R4 ;  /* 0x00000004001d7308 */ /* 0x0000700000001400 */
[----:B--23--:R0:W4:Y:S02]  /*32e0*/  MUFU.RSQ R37, R6 ;  /* 0x0000000600257308 */ /* 0x00c1240000001400 */
.L_x_3:
[----:B------:R-:W-:Y:S01]  /*32f0*/  LOP3.LUT R47, R10, R25, RZ, 0xfc, !PT ;  /* 0x000000190a2f7212 */ /* 0x000fe200078efcff */
[----:B------:R-:W-:Y:S01]  /*3300*/  IMAD.MOV.U32 R20, RZ, RZ, 0x2 ;  /* 0x00000002ff147424 */ /* 0x000fe200078e00ff */
[----:B------:R-:W-:Y:S01]  /*3310*/  CS2R R12, SRZ ;  /* 0x00000000000c7805 */ /* 0x000fe2000001ff00 */
[----:B------:R-:W-:Y:S01]  /*3320*/  CS2R R14, SRZ ;  /* 0x00000000000e7805 */ /* 0x000fe2000001ff00 */
[----:B------:R-:W-:Y:S01]  /*3330*/  ISETP.LT.U32.AND P5, PT, R47, 0xc00, PT ;  /* 0x00000c002f00780c */ /* 0x000fe20003fa1070 */
[----:B------:R-:W-:-:S03]  /*3340*/  IMAD R47, R2, 0xc00, R47 ;  /* 0x00000c00022f7824 */ /* 0x000fc600078e022f */
[----:B------:R-:W-:Y:S01]  /*3350*/  ISETP.LT.U32.AND.EX P5, PT, R30, RZ, !P0, P5 ;  /* 0x000000ff1e00720c */ /* 0x000fe200047a1150 */
[----:B0-----:R-:W-:-:S12]  /*3360*/  IMAD.WIDE R4, R47, R20, c[0x0][0x1a0] ;  /* 0x000068002f047625 */ /* 0x001fd800078e0214 */
[----:B------:R0:W2:Y:S01]  /*3370*/  @P5 LDG.E.EF.128 R12, [R4.64] ;  /* 0x00000004040c5981 */ /* 0x0000a2000c0e1d00 */
[----:B------:R-:W-:Y:S01]  /*3380*/  LOP3.LUT R57, R10, 0x7fc, R24, 0xf8, !PT ;  /* 0x000007fc0a397812 */ /* 0x000fe200078ef818 */
[----:B------:R-:W-:Y:S01]  /*3390*/  CS2R R18, SRZ ;  /* 0x0000000000127805 */ /* 0x000fe2000001ff00 */
[----:B------:R-:W-:Y:S01]  /*33a0*/  CS2R R6, SRZ ;  /* 0x0000000000067805 */ /* 0x000fe2000001ff00 */
[----:B------:R-:W-:Y:S01]  /*33b0*/  BAR.SYNC.DEFER_BLOCKING 0x0 ;  /* 0x0000000000007b1d */ /* 0x000fe20000010000 */
[C---:B------:R-:W-:Y:S01]  /*33c0*/  LEA R48, P4, R57.reuse, c[0x0][0x168], 0x2 ;  /* 0x00005a0039307a11 */ /* 0x040fe200078810ff */
[----:B------:R-:W-:Y:S01]  /*33d0*/  CS2R R16, SRZ ;  /* 0x0000000000107805 */ /* 0x000fe2000001ff00 */
[----:B------:R-:W-:Y:S01]  /*33e0*/  CS2R R8, SRZ ;  /* 0x0000000000087805 */ /* 0x000fe2000001ff00 */
[----:B------:R-:W-:Y:S01]  /*33f0*/  CS2R R10, SRZ ;  /* 0x00000000000a7805 */ /* 0x000fe2000001ff00 */
[C---:B------:R-:W-:Y:S01]  /*3400*/  LEA.HI.X R49, R57.reuse, c[0x0][0x16c], R30, 0x2, P4 ;  /* 0x00005b0039317a11 */ /* 0x040fe200020f141e */
[----:B0-----:R-:W-:Y:S01]  /*3410*/  CS2R R4, SRZ ;  /* 0x0000000000047805 */ /* 0x001fe2000001ff00 */
[----:B------:R-:W-:-:S04]  /*3420*/  LEA R50, P4, R57, c[0x0][0x170], 0x1 ;  /* 0x00005c0039327a11 */ /* 0x000fc800078808ff */
[C---:B------:R-:W-:Y:S02]  /*3430*/  LEA.HI.X R51, R57.reuse, c[0x0][0x174], R30, 0x1, P4 ;  /* 0x00005d0039337a11 */ /* 0x040fe400020f0c1e */
[----:B------:R-:W-:-:S04]  /*3440*/  ISETP.GE.U32.AND P4, PT, R57, 0xc00, PT ;  /* 0x00000c003900780c */ /* 0x000fc80003f86070 */
[----:B------:R-:W-:Y:S01]  /*3450*/  ISETP.GE.U32.AND.EX P4, PT, R30, RZ, PT, P4 ;  /* 0x000000ff1e00720c */ /* 0x000fe20003f86140 */
[----:B--2---:R-:W-:Y:S04]  /*3460*/  STS.128 [R26], R12 ;  /* 0x0000000c1a007388 */ /* 0x004fe80000000c00 */
[----:B------:R-:W-:Y:S08]  /*3470*/  BAR.SYNC.DEFER_BLOCKING 0x0 ;  /* 0x0000000000007b1d */ /* 0x000ff00000010000 */
[----:B------:R-:W2:Y:S04]  /*3480*/  @!P4 LDG.E.EL.64 R18, [R50.64+0x6000] ;  /* 0x006000043212c981 */ /* 0x000ea8000c2e1b00 */
[----:B------:R-:W3:Y:S04]  /*3490*/  @!P4 LDG.E.EL.128 R4, [R48.64+0xc000] ;  /* 0x00c000043004c981 */ /* 0x000ee8000c2e1d00 */
[----:B------:R-:W5:Y:S04]  /*34a0*/  @!P4 LDG.E.EL.64 R16, [R50.64+0x4800] ;  /* 0x004800043210c981 */ /* 0x000f68000c2e1b00 */
[----:B----4-:R-:W4:Y:S04]  /*34b0*/  @!P4 LDG.E.EL.128 R8, [R48.64+0x9000] ;  /* 0x009000043008c981 */ /* 0x010f28000c2e1d00 */
[----:B------:R-:W0:Y:S01]  /*34c0*/  LDS.64 R12, [R27] ;  /* 0x000000001b0c7984 */ /* 0x000e220000000a00 */
[----:B------:R-:W-:Y:S01]  /*34d0*/  FSETP.NAN.AND P6, PT, R32, R32, PT ;  /* 0x000000202000720b */ /* 0x000fe20003fc8000 */
[----:B0-----:R-:W-:-:S04]  /*34e0*/  IMAD.U32 R14, R13, 0x10000, RZ ;  /* 0x000100000d0e7824 */ /* 0x001fc800078e00ff */
[----:B------:R-:W-:-:S04]  /*34f0*/  FADD R14, -R21, R14 ;  /* 0x0000000e150e7221 */ /* 0x000fc80000000100 */
[----:B-1----:R-:W-:Y:S01]  /*3500*/  FMUL R14, R29, R14 ;  /* 0x0000000e1d0e7220 */ /* 0x002fe20000400000 */
[----:B------:R-:W-:Y:S01]  /*3510*/  PRMT R13, R13, 0x7632, R13 ;  /* 0x000076320d0d7816 */ /* 0x000fe2000000000d */
[----:B--2---:R-:W-:-:S04]  /*3520*/  IMAD.U32 R15, R18, 0x10000, RZ ;  /* 0x00010000120f7824 */ /* 0x004fc800078e00ff */
[----:B---3--:R-:W-:Y:S01]  /*3530*/  FADD R46, R15, R4 ;  /* 0x000000040f2e7221 */ /* 0x008fe20000000000 */
[----:B------:R-:W-:Y:S02]  /*3540*/  IMAD.U32 R4, R12, 0x10000, RZ ;  /* 0x000100000c047824 */ /* 0x000fe400078e00ff */
[----:B------:R-:W-:Y:S02]  /*3550*/  IMAD.U32 R53, R19, 0x10000, RZ ;  /* 0x0001000013357824 */ /* 0x000fe400078e00ff */
[----:B-----5:R-:W-:Y:S01]  /*3560*/  IMAD.U32 R15, R16, 0x10000, RZ ;  /* 0x00010000100f7824 */ /* 0x020fe200078e00ff */
[----:B------:R-:W-:Y:S01]  /*3570*/  FADD R4, -R21, R4 ;  /* 0x0000000415047221 */ /* 0x000fe20000000100 */
[----:B------:R-:W-:Y:S02]  /*3580*/  FADD R6, R53, R6 ;  /* 0x0000000635067221 */ /* 0x000fe40000000000 */
[----:B----4-:R-:W-:Y:S01]  /*3590*/  FADD R55, R15, R8 ;  /* 0x000000080f377221 */ /* 0x010fe20000000000 */
[----:B------:R-:W-:Y:S01]  /*35a0*/  FADD R15, R46, 1 ;  /* 0x3f8000002e0f7421 */ /* 0x000fe20000000000 */
[----:B------:R-:W-:Y:S01]  /*35b0*/  FMUL R4, R29, R4 ;  /* 0x000000041d047220 */ /* 0x000fe20000400000 */
[----:B------:R-:W-:Y:S01]  /*35c0*/  IMAD.U32 R53, R17, 0x10000, RZ ;  /* 0x0001000011357824 */ /* 0x000fe200078e00ff */
[----:B------:R-:W-:-:S02]  /*35d0*/  FADD R49, R6, 1 ;  /* 0x3f80000006317421 */ /* 0x000fc40000000000 */
[----:B------:R-:W-:Y:S01]  /*35e0*/  FFMA R8, R4, R15, R55 ;  /* 0x0000000f04087223 */ /* 0x000fe20000000037 */
[----:B------:R-:W-:-:S04]  /*35f0*/  FADD R53, R53, R10 ;  /* 0x0000000a35357221 */ /* 0x000fc80000000000 */
[----:B------:R-:W-:Y:S01]  /*3600*/  FFMA R59, R14, R49, R53 ;  /* 0x000000310e3b7223 */ /* 0x000fe20000000035 */
[----:B------:R-:W-:-:S04]  /*3610*/  FSETP.GEU.AND P4, PT, R32, R8, PT ;  /* 0x000000082000720b */ /* 0x000fc80003f8e000 */
[----:B------:R-:W-:Y:S02]  /*3620*/  FSEL R51, R32, R8, !P4 ;  /* 0x0000000820337208 */ /* 0x000fe40006000000 */
[----:B------:R-:W-:-:S04]  /*3630*/  FSETP.GT.AND P4, PT, R35, R59, PT ;  /* 0x0000003b2300720b */ /* 0x000fc80003f84000 */
[----:B------:R-:W-:Y:S02]  /*3640*/  FSEL R4, R35, R59, P4 ;  /* 0x0000003b23047208 */ /* 0x000fe40002000000 */
[----:B------:R-:W-:Y:S02]  /*3650*/  ISETP.LT.U32.AND P4, PT, R57, 0xc00, PT ;  /* 0x00000c003900780c */ /* 0x000fe40003f81070 */
[----:B------:R-:W-:Y:S02]  /*3660*/  PRMT R18, R18, 0x7632, R18 ;  /* 0x0000763212127816 */ /* 0x000fe40000000012 */
[----:B------:R-:W-:Y:S02]  /*3670*/  ISETP.LT.U32.AND.EX P4, PT, R30, RZ, !P1, P4 ;  /* 0x000000ff1e00720c */ /* 0x000fe40004f81140 */
[----:B------:R-:W-:Y:S02]  /*3680*/  PRMT R12, R12, 0x7632, R12 ;  /* 0x000076320c0c7816 */ /* 0x000fe4000000000c */
[----:B------:R-:W-:Y:S01]  /*3690*/  PRMT R16, R16, 0x7632, R16 ;  /* 0x0000763210107816 */ /* 0x000fe20000000010 */
[----:B------:R-:W-:-:S02]  /*36a0*/  IMAD.U32 R18, R18, 0x10000, RZ ;  /* 0x0001000012127824 */ /* 0x000fc400078e00ff */
[----:B------:R-:W-:Y:S02]  /*36b0*/  IMAD.U32 R12, R12, 0x10000, RZ ;  /* 0x000100000c0c7824 */ /* 0x000fe400078e00ff */
[----:B------:R-:W-:Y:S01]  /*36c0*/  IMAD.U32 R16, R16, 0x10000, RZ ;  /* 0x0001000010107824 */ /* 0x000fe200078e00ff */
[----:B------:R-:W-:Y:S01]  /*36d0*/  FADD R5, R18, R5 ;  /* 0x0000000512057221 */ /* 0x000fe20000000000 */
[----:B------:R-:W-:Y:S02]  /*36e0*/  FADD R12, -R21, R12 ;  /* 0x0000000c150c7221 */ /* 0x000fe40000000100 */
[----:B------:R-:W-:Y:S01]  /*36f0*/  @P4 FSEL R32, R32, R51, P6 ;  /* 0x0000003320204208 */ /* 0x000fe20003000000 */
[----:B------:R-:W-:Y:S01]  /*3700*/  FADD R51, R16, R9 ;  /* 0x0000000910337221 */ /* 0x000fe20000000000 */
[----:B------:R-:W-:Y:S01]  /*3710*/  FADD R9, R5, 1 ;  /* 0x3f80000005097421 */ /* 0x000fe20000000000 */
[----:B------:R-:W-:Y:S01]  /*3720*/  FMUL R12, R29, R12 ;  /* 0x0000000c1d0c7220 */ /* 0x000fe20000400000 */
[----:B------:R-:W-:-:S03]  /*3730*/  FSETP.NAN.AND P6, PT, R35, R35, PT ;  /* 0x000000232300720b */ /* 0x000fc60003fc8000 */
[----:B------:R-:W-:Y:S01]  /*3740*/  FFMA R57, R12, R9, R51 ;  /* 0x000000090c397223 */ /* 0x000fe20000000033 */
[----:B------:R-:W-:-:S04]  /*3750*/  @P4 FSEL R35, R35, R4, P6 ;  /* 0x0000000423234208 */ /* 0x000fc80003000000 */
[-C--:B------:R-:W-:Y:S02]  /*3760*/  FSETP.GEU.AND P6, PT, R33, R57.reuse, PT ;  /* 0x000000392100720b */ /* 0x080fe40003fce000 */
[----:B------:R-:W-:Y:S02]  /*3770*/  PRMT R19, R19, 0x7632, R19 ;  /* 0x0000763213137816 */ /* 0x000fe40000000013 */
[C---:B------:R-:W-:Y:S02]  /*3780*/  FSEL R4, R33.reuse, R57, !P6 ;  /* 0x0000003921047208 */ /* 0x040fe40007000000 */
[----:B------:R-:W-:Y:S01]  /*3790*/  FSETP.NAN.AND P6, PT, R33, R33, PT ;  /* 0x000000212100720b */ /* 0x000fe20003fc8000 */
[----:B------:R-:W-:Y:S01]  /*37a0*/  IMAD.U32 R10, R19, 0x10000, RZ ;  /* 0x00010000130a7824 */ /* 0x000fe200078e00ff */
[----:B------:R-:W-:Y:S02]  /*37b0*/  PRMT R17, R17, 0x7632, R17 ;  /* 0x0000763211117816 */ /* 0x000fe40000000011 */
[----:B------:R-:W-:Y:S01]  /*37c0*/  @P4 FSEL R33, R33, R4, P6 ;  /* 0x0000000421214208 */ /* 0x000fe20003000000 */
[----:B------:R-:W-:Y:S01]  /*37d0*/  IMAD.U32 R4, R13, 0x10000, RZ ;  /* 0x000100000d047824 */ /* 0x000fe200078e00ff */
[----:B------:R-:W-:Y:S01]  /*37e0*/  FADD R7, R10, R7 ;  /* 0x000000070a077221 */ /* 0x000fe20000000000 */
[----:B------:R-:W-:Y:S01]  /*37f0*/  IMAD.U32 R6, R17, 0x10000, RZ ;  /* 0x0001000011067824 */ /* 0x000fe200078e00ff */
[----:B------:R-:W0:Y:S01]  /*3800*/  LDS.64 R12, [R27+0x1010] ;  /* 0x001010001b0c7984 */ /* 0x000e220000000a00 */
[----:B------:R-:W-:Y:S01]  /*3810*/  FADD R4, -R21, R4 ;  /* 0x0000000415047221 */ /* 0x000fe20000000100 */
[----:B------:R-:W-:Y:S01]  /*3820*/  FADD R7, R7, 1 ;  /* 0x3f80000007077421 */ /* 0x000fe20000000000 */
[----:B------:R-:W-:-:S02]  /*3830*/  FADD R11, R6, R11 ;  /* 0x0000000b060b7221 */ /* 0x000fc40000000000 */
[----:B------:R-:W-:-:S04]  /*3840*/  FMUL R4, R29, R4 ;  /* 0x000000041d047220 */ /* 0x000fc80000400000 */
[----:B------:R-:W-:Y:S01]  /*3850*/  FFMA R6, R4, R7, R11 ;  /* 0x0000000704067223 */ /* 0x000fe2000000000b */
[----:B------:R-:W-:Y:S04]  /*3860*/  BAR.SYNC.DEFER_BLOCKING 0x0 ;  /* 0x0000000000007b1d */ /* 0x000fe80000010000 */
[----:B------:R-:W-:-:S04]  /*3870*/  FSETP.GEU.AND P6, PT, R31, R6, PT ;  /* 0x000000061f00720b */ /* 0x000fc80003fce000 */
[C---:B------:R-:W-:Y:S02]  /*3880*/  FSEL R4, R31.reuse, R6, !P6 ;  /* 0x000000061f047208 */ /* 0x040fe40007000000 */
[----:B------:R-:W-:-:S04]  /*3890*/  FSETP.NAN.AND P6, PT, R31, R31, PT ;  /* 0x0000001f1f00720b */ /* 0x000fc80003fc8000 */
[----:B------:R-:W-:Y:S02]  /*38a0*/  @P4 FSEL R31, R31, R4, P6 ;  /* 0x000000041f1f4208 */ /* 0x000fe40003000000 */
[----:B------:R-:W-:-:S04]  /*38b0*/  FSETP.GT.AND P6, PT, R38, R6, PT ;  /* 0x000000062600720b */ /* 0x000fc80003fc4000 */
[C---:B------:R-:W-:Y:S02]  /*38c0*/  FSEL R5, R38.reuse, R6, P6 ;  /* 0x0000000626057208 */ /* 0x040fe40003000000 */
[----:B------:R-:W-:-:S04]  /*38d0*/  FSETP.NAN.AND P6, PT, R38, R38, PT ;  /* 0x000000262600720b */ /* 0x000fc80003fc8000 */
[----:B------:R-:W-:Y:S02]  /*38e0*/  @P4 FSEL R38, R38, R5, P6 ;  /* 0x0000000526264208 */ /* 0x000fe40003000000 */
[----:B------:R-:W-:-:S04]  /*38f0*/  FSETP.GT.AND P6, PT, R34, R57, PT ;  /* 0x000000392200720b */ /* 0x000fc80003fc4000 */
[C---:B------:R-:W-:Y:S02]  /*3900*/  FSEL R5, R34.reuse, R57, P6 ;  /* 0x0000003922057208 */ /* 0x040fe40003000000 */
[----:B------:R-:W-:-:S04]  /*3910*/  FSETP.NAN.AND P6, PT, R34, R34, PT ;  /* 0x000000222200720b */ /* 0x000fc80003fc8000 */
[----:B------:R-:W-:Y:S01]  /*3920*/  @P4 FSEL R34, R34, R5, P6 ;  /* 0x0000000522224208 */ /* 0x000fe20003000000 */
[----:B0-----:R-:W-:-:S04]  /*3930*/  IMAD.U32 R5, R13, 0x10000, RZ ;  /* 0x000100000d057824 */ /* 0x001fc800078e00ff */
[----:B------:R-:W-:-:S04]  /*3940*/  FADD R4, -R22, R5 ;  /* 0x0000000516047221 */ /* 0x000fc80000000100 */
[----:B------:R-:W-:-:S04]  /*3950*/  FMUL R4, R37, R4 ;  /* 0x0000000425047220 */ /* 0x000fc80000400000 */
[----:B------:R-:W-:-:S05]  /*3960*/  FFMA R10, R4, R49, R53 ;  /* 0x00000031040a7223 */ /* 0x000fca0000000035 */
[----:B------:R-:W-:Y:S01]  /*3970*/  FSETP.GEU.AND P6, PT, R45, R10, PT ;  /* 0x0000000a2d00720b */ /* 0x000fe20003fce000 */
[----:B------:R-:W-:-:S03]  /*3980*/  IMAD.U32 R5, R12, 0x10000, RZ ;  /* 0x000100000c057824 */ /* 0x000fc600078e00ff */
[C---:B------:R-:W-:Y:S02]  /*3990*/  FSEL R4, R45.reuse, R10, !P6 ;  /* 0x0000000a2d047208 */ /* 0x040fe40007000000 */
[----:B------:R-:W-:-:S04]  /*39a0*/  FSETP.NAN.AND P6, PT, R45, R45, PT ;  /* 0x0000002d2d00720b */ /* 0x000fc80003fc8000 */
[----:B------:R-:W-:Y:S01]  /*39b0*/  @P4 FSEL R45, R45, R4, P6 ;  /* 0x000000042d2d4208 */ /* 0x000fe20003000000 */
[----:B------:R-:W-:-:S04]  /*39c0*/  FADD R4, -R22, R5 ;  /* 0x0000000516047221 */ /* 0x000fc80000000100 */
[----:B------:R-:W-:-:S04]  /*39d0*/  FMUL R4, R37, R4 ;  /* 0x0000000425047220 */ /* 0x000fc80000400000 */
[----:B------:R-:W-:-:S05]  /*39e0*/  FFMA R15, R4, R15, R55 ;  /* 0x0000000f040f7223 */ /* 0x000fca0000000037 */
        /* <DEDUP_REMOVED lines=11> */
[----:B------:R-:W-:Y:S02]  /*3aa0*/  @P4 FSEL R39, R39, R4, P6 ;  /* 0x0000000427274208 */ /* 0x000fe40003000000 */
[----:B------:R-:W-:-:S05]  /*3ab0*/  PRMT R4, R13, 0x7632, R4 ;  /* 0x000076320d047816 */ /* 0x000fca0000000004 */
[----:B------:R-:W-:-:S04]  /*3ac0*/  IMAD.U32 R5, R4, 0x10000, RZ ;  /* 0x0001000004057824 */ /* 0x000fc800078e00ff */
[----:B------:R-:W-:-:S04]  /*3ad0*/  FADD R4, -R22, R5 ;  /* 0x0000000516047221 */ /* 0x000fc80000000100 */
[----:B------:R-:W-:-:S04]  /*3ae0*/  FMUL R4, R37, R4 ;  /* 0x0000000425047220 */ /* 0x000fc80000400000 */
[----:B------:R-:W-:-:S05]  /*3af0*/  FFMA R7, R4, R7, R11 ;  /* 0x0000000704077223 */ /* 0x000fca000000000b */
[-C--:B------:R-:W-:Y:S02]  /*3b00*/  FSETP.GEU.AND P6, PT, R44, R7.reuse, PT ;  /* 0x000000072c00720b */ /* 0x080fe40003fce000 */
[----:B------:R-:W-:Y:S02]  /*3b10*/  PRMT R4, R12, 0x7632, R4 ;  /* 0x000076320c047816 */ /* 0x000fe40000000004 */
[C---:B------:R-:W-:Y:S02]  /*3b20*/  FSEL R5, R44.reuse, R7, !P6 ;  /* 0x000000072c057208 */ /* 0x040fe40007000000 */
[----:B------:R-:W-:-:S04]  /*3b30*/  FSETP.NAN.AND P6, PT, R44, R44, PT ;  /* 0x0000002c2c00720b */ /* 0x000fc80003fc8000 */
[----:B------:R-:W-:Y:S01]  /*3b40*/  @P4 FSEL R44, R44, R5, P6 ;  /* 0x000000052c2c4208 */ /* 0x000fe20003000000 */
[----:B------:R-:W-:-:S04]  /*3b50*/  IMAD.U32 R5, R4, 0x10000, RZ ;  /* 0x0001000004057824 */ /* 0x000fc800078e00ff */
        /* <DEDUP_REMOVED lines=15> */
[----:B------:R-:W-:-:S04]  /*3c50*/  FSETP.GT.AND P6, PT, R23, R8, PT ;  /* 0x000000081700720b */ /* 0x000fc80003fc4000 */
[-C--:B------:R-:W-:Y:S02]  /*3c60*/  FSEL R12, R23, R8.reuse, P6 ;  /* 0x00000008170c7208 */ /* 0x080fe40003000000 */
[----:B------:R-:W-:Y:S02]  /*3c70*/  FSETP.GEU.AND P6, PT, R28, R59, PT ;  /* 0x0000003b1c00720b */ /* 0x000fe40003fce000 */
[----:B------:R-:W-:Y:S02]  /*3c80*/  F2FP.BF16.PACK_AB R14, R4, R15 ;  /* 0x0000000f040e723e */ /* 0x000fe400000010ff */
[----:B------:R-:W-:Y:S02]  /*3c90*/  FSEL R11, R28, R59, !P6 ;  /* 0x0000003b1c0b7208 */ /* 0x000fe40007000000 */
[----:B------:R-:W-:Y:S02]  /*3ca0*/  F2FP.BF16.PACK_AB R58, R57, R8 ;  /* 0x00000008393a723e */ /* 0x000fe400000010ff */
[----:B------:R-:W-:-:S02]  /*3cb0*/  F2FP.BF16.PACK_AB R15, R7, R10 ;  /* 0x0000000a070f723e */ /* 0x000fc400000010ff */
[----:B------:R-:W-:-:S03]  /*3cc0*/  F2FP.BF16.PACK_AB R59, R6, R59 ;  /* 0x0000003b063b723e */ /* 0x000fc600000010ff */
[----:B------:R-:W-:Y:S04]  /*3cd0*/  STS.64 [R27+0x1010], R14 ;  /* 0x0010100e1b007388 */ /* 0x000fe80000000a00 */
[----:B------:R-:W-:Y:S04]  /*3ce0*/  STS.64 [R27], R58 ;  /* 0x0000003a1b007388 */ /* 0x000fe80000000a00 */
[----:B------:R-:W-:Y:S06]  /*3cf0*/  BAR.SYNC.DEFER_BLOCKING 0x0 ;  /* 0x0000000000007b1d */ /* 0x000fec0000010000 */
[----:B------:R-:W0:Y:S01]  /*3d00*/  LDS.128 R4, [R26] ;  /* 0x000000001a047984 */ /* 0x000e220000000c00 */
[----:B------:R-:W-:-:S04]  /*3d10*/  IMAD.WIDE R8, R47, R20, c[0x0][0x1a8] ;  /* 0x00006a002f087625 */ /* 0x000fc800078e0214 */
[----:B------:R-:W-:Y:S01]  /*3d20*/  IMAD.MOV.U32 R10, RZ, RZ, 0x800 ;  /* 0x00000800ff0a7424 */ /* 0x000fe200078e00ff */
[----:B0-----:R0:W-:Y:S01]  /*3d30*/  @P5 STG.E.128 [R8.64], R4 ;  /* 0x0000000408005986 */ /* 0x0011e2000c101d04 */
[----:B------:R-:W-:-:S04]  /*3d40*/  FSETP.NAN.AND P5, PT, R28, R28, PT ;  /* 0x0000001c1c00720b */ /* 0x000fc80003fa8000 */
[----:B------:R-:W-:Y:S02]  /*3d50*/  @P4 FSEL R28, R28, R11, P5 ;  /* 0x0000000b1c1c4208 */ /* 0x000fe40002800000 */
[----:B------:R-:W-:-:S04]  /*3d60*/  FSETP.NAN.AND P5, PT, R23, R23, PT ;  /* 0x000000171700720b */ /* 0x000fc80003fa8000 */
[----:B------:R-:W-:Y:S02]  /*3d70*/  @P4 FSEL R23, R23, R12, P5 ;  /* 0x0000000c17174208 */ /* 0x000fe40002800000 */
[----:B------:R-:W-:Y:S01]  /*3d80*/  PLOP3.LUT P4, PT, PT, PT, UP0, 0x80, 0x0 ;  /* 0x000000000000781c */ /* 0x000fe20003f8f008 */
[----:B------:R-:W-:-:S12]  /*3d90*/  UPLOP3.LUT UP0, UPT, UPT, UPT, UPT, 0x40, 0x0 ;  /* 0x000000000000789c */ /* 0x000fd80003f0e870 */
[----:B0-----:R-:W-:Y:S05]  /*3da0*/  @P4 BRA `(.L_x_3) ;  /* 0xfffff54000004947 */ /* 0x001fea000383ffff */
[----:B------:R-:W-:Y:S01]  /*3db0*/  BAR.SYNC.DEFER_BLOCKING 0x0 ;  /* 0x0000000000007b1d */ /* 0x000fe20000010000 */
[C---:B------:R-:W-:Y:S01]  /*3dc0*/  FSETP.NAN.AND P1, PT, R32.reuse, R32, PT ;  /* 0x000000202000720b */ /* 0x040fe20003f28000 */
[----:B------:R-:W-:Y:S01]  /*3dd0*/  IMAD.MOV.U32 R12, RZ, RZ, 0x3e800000 ;  /* 0x3e800000ff0c7424 */ /* 0x000fe200078e00ff */
[-C--:B------:R-:W-:Y:S01]  /*3de0*/  FSETP.GEU.AND P4, PT, R32, R33.reuse, PT ;  /* 0x000000212000720b */ /* 0x080fe20003f8e000 */
[----:B------:R-:W-:Y:S01]  /*3df0*/  IMAD R19, R2, 0xc00, R25 ;  /* 0x00000c0002137824 */ /* 0x000fe200078e0219 */
[----:B------:R-:W-:Y:S02]  /*3e00*/  FSEL R33, R32, R33, P1 ;  /* 0x0000002120217208 */ /* 0x000fe40000800000 */
[----:B------:R-:W-:Y:S02]  /*3e10*/  FSETP.NAN.AND P1, PT, R36, R36, PT ;  /* 0x000000242400720b */ /* 0x000fe40003f28000 */
[----:B------:R-:W-:Y:S02]  /*3e20*/  FSEL R32, R32, R33, !P4 ;  /* 0x0000002120207208 */ /* 0x000fe40006000000 */
[----:B------:R-:W-:-:S02]  /*3e30*/  FSETP.GEU.AND P5, PT, R36, R43, PT ;  /* 0x0000002b2400720b */ /* 0x000fc40003fae000 */
[----:B------:R-:W-:Y:S02]  /*3e40*/  FSETP.GEU.AND P4, PT, R32, R28, PT ;  /* 0x0000001c2000720b */ /* 0x000fe40003f8e000 */
[----:B------:R-:W-:Y:S02]  /*3e50*/  FSEL R43, R36, R43, P1 ;  /* 0x0000002b242b7208 */ /* 0x000fe40000800000 */
[----:B------:R-:W-:Y:S02]  /*3e60*/  ISETP.GE.AND P6, PT, R0, 0x20, PT ;  /* 0x000000200000780c */ /* 0x000fe40003fc6270 */
[----:B------:R-:W-:Y:S02]  /*3e70*/  FSEL R36, R36, R43, !P5 ;  /* 0x0000002b24247208 */ /* 0x000fe40006800000 */
[----:B------:R-:W-:Y:S02]  /*3e80*/  FSETP.NAN.AND P5, PT, R32, R32, PT ;  /* 0x000000202000720b */ /* 0x000fe40003fa8000 */
[----:B------:R-:W-:-:S02]  /*3e90*/  FSETP.GEU.AND P1, PT, R36, R45, PT ;  /* 0x0000002d2400720b */ /* 0x000fc40003f2e000 */
[----:B------:R-:W-:Y:S02]  /*3ea0*/  LOP3.LUT R3, R3, 0x1, R0, 0xf8, !PT ;  /* 0x0000000103037812 */ /* 0x000fe400078ef800 */
[----:B------:R-:W-:Y:S02]  /*3eb0*/  @P4 FSEL R32, R32, R28, P5 ;  /* 0x0000001c20204208 */ /* 0x000fe40002800000 */
[----:B------:R-:W-:Y:S02]  /*3ec0*/  FSETP.NAN.AND P5, PT, R36, R36, PT ;  /* 0x000000242400720b */ /* 0x000fe40003fa8000 */
[----:B------:R-:W-:-:S05]  /*3ed0*/  FSETP.GEU.AND P4, PT, R32, R31, PT ;  /* 0x0000001f2000720b */ /* 0x000fca0003f8e000 */
[----:B------:R-:W-:Y:S02]  /*3ee0*/  @P1 FSEL R36, R36, R45, P5 ;  /* 0x0000002d24241208 */ /* 0x000fe40002800000 */
[----:B------:R-:W-:Y:S02]  /*3ef0*/  FSETP.NAN.AND P5, PT, R32, R32, PT ;  /* 0x000000202000720b */ /* 0x000fe40003fa8000 */
[----:B------:R-:W-:-:S04]  /*3f00*/  FSETP.GEU.AND P1, PT, R36, R44, PT ;  /* 0x0000002c2400720b */ /* 0x000fc80003f2e000 */
[----:B------:R-:W-:Y:S02]  /*3f10*/  @P4 FSEL R32, R32, R31, P5 ;  /* 0x0000001f20204208 */ /* 0x000fe40002800000 */
[----:B------:R-:W-:-:S03]  /*3f20*/  FSETP.NAN.AND P4, PT, R36, R36, PT ;  /* 0x000000242400720b */ /* 0x000fc60003f88000 */
[----:B------:R-:W0:Y:S04]  /*3f30*/  SHFL.BFLY PT, R5, R32, 0x10, 0x1f ;  /* 0x0e001f0020057f89 */ /* 0x000e2800000e0000 */
[----:B------:R-:W-:Y:S02]  /*3f40*/  @P1 FSEL R36, R36, R44, P4 ;  /* 0x0000002c24241208 */ /* 0x000fe40002000000 */
[----:B------:R-:W-:Y:S02]  /*3f50*/  FSETP.NAN.AND P4, PT, R32, R32, PT ;  /* 0x000000202000720b */ /* 0x000fe40003f88000 */
[----:B------:R-:W-:Y:S01]  /*3f60*/  FSETP.NAN.AND P1, PT, R36, R36, PT ;  /* 0x000000242400720b */ /* 0x000fe20003f28000 */
[----:B------:R-:W1:Y:S01]  /*3f70*/  SHFL.BFLY PT, R7, R36, 0x10, 0x1f ;  /* 0x0e001f0024077f89 */ /* 0x000e6200000e0000 */
[----:B0-----:R-:W-:-:S09]  /*3f80*/  FSETP.GEU.AND P5, PT, R32, R5, PT ;  /* 0x000000052000720b */ /* 0x001fd20003fae000 */
[----:B------:R-:W-:-:S05]  /*3f90*/  @!P4 FSEL R32, R32, R5, !P5 ;  /* 0x000000052020c208 */ /* 0x000fca0006800000 */
[----:B------:R-:W0:Y:S01]  /*3fa0*/  SHFL.BFLY PT, R5, R32, 0x8, 0x1f ;  /* 0x0d001f0020057f89 */ /* 0x000e2200000e0000 */
[----:B-1----:R-:W-:-:S04]  /*3fb0*/  FSETP.GEU.AND P4, PT, R36, R7, PT ;  /* 0x000000072400720b */ /* 0x002fc80003f8e000 */
[----:B------:R-:W-:Y:S02]  /*3fc0*/  @!P1 FSEL R36, R36, R7, !P4 ;  /* 0x0000000724249208 */ /* 0x000fe40006000000 */
[----:B------:R-:W-:-:S03]  /*3fd0*/  FSETP.NAN.AND P4, PT, R32, R32, PT ;  /* 0x000000202000720b */ /* 0x000fc60003f88000 */
[----:B------:R-:W1:Y:S01]  /*3fe0*/  SHFL.BFLY PT, R7, R36, 0x8, 0x1f ;  /* 0x0d001f0024077f89 */ /* 0x000e6200000e0000 */
[----:B0-----:R-:W-:Y:S02]  /*3ff0*/  FSETP.GEU.AND P5, PT, R32, R5, PT ;  /* 0x000000052000720b */ /* 0x001fe40003fae000 */
[----:B-1----:R-:W-:-:S11]  /*4000*/  FSETP.GEU.AND P1, PT, R36, R7, PT ;  /* 0x000000072400720b */ /* 0x002fd60003f2e000 */
[----:B------:R-:W-:Y:S02]  /*4010*/  @P5 FSEL R32, R32, R5, P4 ;  /* 0x0000000520205208 */ /* 0x000fe40002000000 */
[----:B------:R-:W-:-:S03]  /*4020*/  FSETP.NAN.AND P4, PT, R36, R36, PT ;  /* 0x000000242400720b */ /* 0x000fc60003f88000 */
[----:B------:R-:W0:Y:S01]  /*4030*/  SHFL.BFLY PT, R5, R32, 0x4, 0x1f ;  /* 0x0c801f0020057f89 */ /* 0x000e2200000e0000 */
[----:B------:R-:W-:Y:S02]  /*4040*/  @P1 FSEL R36, R36, R7, P4 ;  /* 0x0000000724241208 */ /* 0x000fe40002000000 */
        /* <DEDUP_REMOVED lines=16> */
[C---:B------:R-:W-:Y:S02]  /*4150*/  FSETP.NAN.AND P4, PT, R32.reuse, R32, PT ;  /* 0x000000202000720b */ /* 0x040fe40003f88000 */
[----:B------:R-:W-:Y:S01]  /*4160*/  FSETP.NAN.AND P1, PT, R23, R23, PT ;  /* 0x000000171700720b */ /* 0x000fe20003f28000 */
[----:B------:R-:W1:Y:S01]  /*4170*/  SHFL.BFLY PT, R7, R36, 0x1, 0x1f ;  /* 0x0c201f0024077f89 */ /* 0x000e6200000e0000 */
[----:B0-----:R-:W-:-:S13]  /*4180*/  FSETP.GEU.AND P5, PT, R32, R5, PT ;  /* 0x000000052000720b */ /* 0x001fda0003fae000 */
[----:B------:R-:W-:Y:S02]  /*4190*/  @P5 SEL R32, R32, R5, P4 ;  /* 0x0000000520205207 */ /* 0x000fe40002000000 */
[----:B-1----:R-:W-:Y:S02]  /*41a0*/  FSETP.GEU.AND P4, PT, R36, R7, PT ;  /* 0x000000072400720b */ /* 0x002fe40003f8e000 */
[CC--:B------:R-:W-:Y:S02]  /*41b0*/  FSETP.GT.AND P5, PT, R23.reuse, R34.reuse, PT ;  /* 0x000000221700720b */ /* 0x0c0fe40003fa4000 */
[C---:B------:R-:W-:Y:S02]  /*41c0*/  FSEL R34, R23.reuse, R34, P1 ;  /* 0x0000002217227208 */ /* 0x040fe40000800000 */
[----:B------:R-:W-:Y:S02]  /*41d0*/  SHF.R.U32.HI R5, RZ, 0x3, R0 ;  /* 0x00000003ff057819 */ /* 0x000fe40000011600 */
[----:B------:R-:W-:-:S02]  /*41e0*/  FSEL R23, R23, R34, P5 ;  /* 0x0000002217177208 */ /* 0x000fc40002800000 */
[C---:B------:R-:W-:Y:S02]  /*41f0*/  FSETP.NAN.AND P5, PT, R36.reuse, R36, PT ;  /* 0x000000242400720b */ /* 0x040fe40003fa8000 */
[----:B------:R-:W-:Y:S02]  /*4200*/  LOP3.LUT R13, R5, 0x3c, RZ, 0xc0, !PT ;  /* 0x0000003c050d7812 */ /* 0x000fe400078ec0ff */
[----:B------:R-:W-:Y:S02]  /*4210*/  @P4 SEL R36, R36, R7, P5 ;  /* 0x0000000724244207 */ /* 0x000fe40002800000 */
[----:B------:R-:W-:Y:S01]  /*4220*/  FSETP.NAN.AND P1, PT, R39, R39, PT ;  /* 0x000000272700720b */ /* 0x000fe20003f28000 */
[----:B------:R-:W-:Y:S01]  /*4230*/  @!P2 STS [R13], R32 ;  /* 0x000000200d00a388 */ /* 0x000fe20000000800 */
[----:B------:R-:W-:Y:S02]  /*4240*/  FSETP.GT.AND P4, PT, R23, R35, PT ;  /* 0x000000231700720b */ /* 0x000fe40003f84000 */
[CC--:B------:R-:W-:Y:S01]  /*4250*/  FSEL R6, R39.reuse, R40.reuse, P1 ;  /* 0x0000002827067208 */ /* 0x0c0fe20000800000 */
[----:B------:R-:W-:Y:S04]  /*4260*/  @!P2 STS [R13+0x40], R36 ;  /* 0x000040240d00a388 */ /* 0x000fe80000000800 */
[----:B------:R-:W-:Y:S01]  /*4270*/  BAR.SYNC.DEFER_BLOCKING 0x0 ;  /* 0x0000000000007b1d */ /* 0x000fe20000010000 */
[----:B------:R-:W-:-:S02]  /*4280*/  FSETP.GT.AND P1, PT, R39, R40, PT ;  /* 0x000000282700720b */ /* 0x000fc40003f24000 */
[----:B------:R-:W-:Y:S02]  /*4290*/  FSETP.NAN.AND P5, PT, R23, R23, PT ;  /* 0x000000171700720b */ /* 0x000fe40003fa8000 */
[----:B------:R-:W-:Y:S02]  /*42a0*/  FSEL R6, R39, R6, P1 ;  /* 0x0000000627067208 */ /* 0x000fe40000800000 */
[----:B------:R-:W-:Y:S02]  /*42b0*/  @!P4 FSEL R23, R23, R35, P5 ;  /* 0x000000231717c208 */ /* 0x000fe40002800000 */
[C---:B------:R-:W-:Y:S02]  /*42c0*/  FSETP.GT.AND P1, PT, R6.reuse, R41, PT ;  /* 0x000000290600720b */ /* 0x040fe40003f24000 */
[----:B------:R-:W-:Y:S02]  /*42d0*/  FSETP.GT.AND P4, PT, R23, R38, PT ;  /* 0x000000261700720b */ /* 0x000fe40003f84000 */
[----:B------:R-:W-:-:S09]  /*42e0*/  FSETP.NAN.AND P5, PT, R6, R6, PT ;  /* 0x000000060600720b */ /* 0x000fd20003fa8000 */
[----:B------:R-:W-:Y:S01]  /*42f0*/  @!P1 FSEL R6, R6, R41, P5 ;  /* 0x0000002906069208 */ /* 0x000fe20002800000 */
[----:B------:R-:W-:Y:S01]  /*4300*/  @!P6 LDS R4, [R0.X4] ;  /* 0x000000000004e984 */ /* 0x000fe20000004800 */
[C---:B------:R-:W-:Y:S02]  /*4310*/  FSETP.NAN.AND P5, PT, R23.reuse, R23, PT ;  /* 0x000000171700720b */ /* 0x040fe40003fa8000 */
[C---:B------:R-:W-:Y:S02]  /*4320*/  FSETP.GT.AND P1, PT, R6.reuse, R42, PT ;  /* 0x0000002a0600720b */ /* 0x040fe40003f24000 */
[----:B------:R-:W-:Y:S02]  /*4330*/  @!P4 FSEL R23, R23, R38, P5 ;  /* 0x000000261717c208 */ /* 0x000fe40002800000 */
[C---:B------:R-:W-:Y:S02]  /*4340*/  FSETP.NAN.AND P4, PT, R6.reuse, R6, PT ;  /* 0x000000060600720b */ /* 0x040fe40003f88000 */
[----:B------:R-:W-:Y:S01]  /*4350*/  FSETP.NAN.AND P5, PT, R23, R23, PT ;  /* 0x000000171700720b */ /* 0x000fe20003fa8000 */
[----:B------:R-:W0:Y:S06]  /*4360*/  SHFL.BFLY PT, R8, R23, 0x10, 0x1f ;  /* 0x0e001f0017087f89 */ /* 0x000e2c00000e0000 */
[----:B------:R-:W-:-:S04]  /*4370*/  @!P1 FSEL R6, R6, R42, P4 ;  /* 0x0000002a06069208 */ /* 0x000fc80002000000 */
[----:B------:R-:W-:Y:S01]  /*4380*/  FSETP.NAN.AND P1, PT, R6, R6, PT ;  /* 0x000000060600720b */ /* 0x000fe20003f28000 */
[----:B------:R-:W1:Y:S01]  /*4390*/  SHFL.BFLY PT, R7, R6, 0x10, 0x1f ;  /* 0x0e001f0006077f89 */ /* 0x000e6200000e0000 */
[----:B0-----:R-:W-:-:S04]  /*43a0*/  FSETP.GT.AND P4, PT, R23, R8, PT ;  /* 0x000000081700720b */ /* 0x001fc80003f84000 */
[----:B------:R-:W-:Y:S01]  /*43b0*/  @!P5 FSEL R23, R23, R8, P4 ;  /* 0x000000081717d208 */ /* 0x000fe20002000000 */
[----:B------:R-:W0:Y:S04]  /*43c0*/  SHFL.BFLY PT, R5, R4, 0x8, 0x1f ;  /* 0x0d001f0004057f89 */ /* 0x000e2800000e0000 */
[----:B------:R-:W2:Y:S01]  /*43d0*/  SHFL.BFLY PT, R8, R23, 0x8, 0x1f ;  /* 0x0d001f0017087f89 */ /* 0x000ea200000e0000 */
[----:B-1----:R-:W-:-:S04]  /*43e0*/  FSETP.GT.AND P5, PT, R6, R7, PT ;  /* 0x000000070600720b */ /* 0x002fc80003fa4000 */
[----:B------:R-:W-:Y:S02]  /*43f0*/  @!P1 FSEL R6, R6, R7, P5 ;  /* 0x0000000706069208 */ /* 0x000fe40002800000 */
[C---:B------:R-:W-:Y:S02]  /*4400*/  FSETP.NAN.AND P1, PT, R4.reuse, R4, PT ;  /* 0x000000040400720b */ /* 0x040fe40003f28000 */
[----:B------:R-:W-:Y:S01]  /*4410*/  FSETP.NAN.AND P5, PT, R23, R23, PT ;  /* 0x000000171700720b */ /* 0x000fe20003fa8000 */
[----:B------:R-:W1:Y:S01]  /*4420*/  SHFL.BFLY PT, R7, R6, 0x8, 0x1f ;  /* 0x0d001f0006077f89 */ /* 0x000e6200000e0000 */
[----:B0-----:R-:W-:-:S04]  /*4430*/  FSETP.GEU.AND P4, PT, R4, R5, PT ;  /* 0x000000050400720b */ /* 0x001fc80003f8e000 */
[C---:B------:R-:W-:Y:S02]  /*4440*/  FSEL R5, R4.reuse, R5, !P4 ;  /* 0x0000000504057208 */ /* 0x040fe40006000000 */
[----:B--2---:R-:W-:Y:S02]  /*4450*/  FSETP.GT.AND P4, PT, R23, R8, PT ;  /* 0x000000081700720b */ /* 0x004fe40003f84000 */
[----:B------:R-:W-:-:S05]  /*4460*/  FSEL R5, R4, R5, P1 ;  /* 0x0000000504057208 */ /* 0x000fca0000800000 */
[----:B------:R-:W0:Y:S01]  /*4470*/  SHFL.BFLY PT, R4, R5, 0x4, 0x1f ;  /* 0x0c801f0005047f89 */ /* 0x000e2200000e0000 */
[----:B-1----:R-:W-:-:S05]  /*4480*/  FSETP.GT.AND P1, PT, R6, R7, PT ;  /* 0x000000070600720b */ /* 0x002fca0003f24000 */
[----:B------:R-:W-:Y:S02]  /*4490*/  @!P4 FSEL R23, R23, R8, P5 ;  /* 0x000000081717c208 */ /* 0x000fe40002800000 */
[----:B------:R-:W-:-:S03]  /*44a0*/  FSETP.NAN.AND P5, PT, R6, R6, PT ;  /* 0x000000060600720b */ /* 0x000fc60003fa8000 */
[----:B------:R-:W1:Y:S03]  /*44b0*/  SHFL.BFLY PT, R8, R23, 0x4, 0x1f ;  /* 0x0c801f0017087f89 */ /* 0x000e6600000e0000 */
[----:B------:R-:W-:Y:S02]  /*44c0*/  @!P1 FSEL R6, R6, R7, P5 ;  /* 0x0000000706069208 */ /* 0x000fe40002800000 */
[----:B------:R-:W-:Y:S02]  /*44d0*/  FSETP.NAN.AND P1, PT, R5, R5, PT ;  /* 0x000000050500720b */ /* 0x000fe40003f28000 */
[----:B------:R-:W-:Y:S01]  /*44e0*/  FSETP.NAN.AND P5, PT, R23, R23, PT ;  /* 0x000000171700720b */ /* 0x000fe20003fa8000 */
[----:B------:R-:W2:Y:S01]  /*44f0*/  SHFL.BFLY PT, R7, R6, 0x4, 0x1f ;  /* 0x0c801f0006077f89 */ /* 0x000ea200000e0000 */
[----:B0-----:R-:W-:-:S13]  /*4500*/  FSETP.GEU.AND P4, PT, R5, R4, PT ;  /* 0x000000040500720b */ /* 0x001fda0003f8e000 */
[----:B------:R-:W-:Y:S02]  /*4510*/  @P4 FSEL R5, R5, R4, P1 ;  /* 0x0000000405054208 */ /* 0x000fe40000800000 */
[----:B-1----:R-:W-:-:S03]  /*4520*/  FSETP.GT.AND P4, PT, R23, R8, PT ;  /* 0x000000081700720b */ /* 0x002fc60003f84000 */
[----:B------:R-:W0:Y:S01]  /*4530*/  SHFL.BFLY PT, R4, R5, 0x2, 0x1f ;  /* 0x0c401f0005047f89 */ /* 0x000e2200000e0000 */
[----:B--2---:R-:W-:-:S09]  /*4540*/  FSETP.GT.AND P1, PT, R6, R7, PT ;  /* 0x000000070600720b */ /* 0x004fd20003f24000 */
[----:B------:R-:W-:Y:S02]  /*4550*/  @!P4 FSEL R23, R23, R8, P5 ;  /* 0x000000081717c208 */ /* 0x000fe40002800000 */
[----:B------:R-:W-:-:S03]  /*4560*/  FSETP.NAN.AND P5, PT, R6, R6, PT ;  /* 0x000000060600720b */ /* 0x000fc60003fa8000 */
[----:B------:R-:W1:Y:S01]  /*4570*/  SHFL.BFLY PT, R8, R23, 0x2, 0x1f ;  /* 0x0c401f0017087f89 */ /* 0x000e6200000e0000 */
        /* <DEDUP_REMOVED lines=10> */
[----:B------:R-:W-:-:S04]  /*4620*/  FSETP.NAN.AND P5, PT, R6, R6, PT ;  /* 0x000000060600720b */ /* 0x000fc80003fa8000 */
[----:B------:R-:W-:Y:S02]  /*4630*/  @!P1 FSEL R6, R6, R7, P5 ;  /* 0x0000000706069208 */ /* 0x000fe40002800000 */
[----:B------:R-:W-:Y:S02]  /*4640*/  FSETP.NAN.AND P1, PT, R5, R5, PT ;  /* 0x000000050500720b */ /* 0x000fe40003f28000 */
[----:B------:R-:W-:Y:S01]  /*4650*/  FSETP.NAN.AND P5, PT, R23, R23, PT ;  /* 0x000000171700720b */ /* 0x000fe20003fa8000 */
[----:B------:R-:W-:Y:S01]  /*4660*/  IMAD.MOV.U32 R8, RZ, RZ, R6 ;  /* 0x000000ffff087224 */ /* 0x000fe200078e0006 */
[----:B0-----:R-:W-:-:S04]  /*4670*/  FSETP.GEU.AND P4, PT, R5, R4, PT ;  /* 0x000000040500720b */ /* 0x001fc80003f8e000 */
[----:B------:R-:W0:Y:S09]  /*4680*/  SHFL.BFLY PT, R11, R8, 0x1, 0x1f ;  /* 0x0c201f00080b7f89 */ /* 0x000e3200000e0000 */
[----:B------:R-:W-:Y:S02]  /*4690*/  @P4 SEL R5, R5, R4, P1 ;  /* 0x0000000405054207 */ /* 0x000fe40000800000 */
[----:B------:R-:W1:Y:S04]  /*46a0*/  SHFL.BFLY PT, R4, R23, 0x1, 0x1f ;  /* 0x0c201f0017047f89 */ /* 0x000e6800000e0000 */
[----:B------:R-:W-:Y:S04]  /*46b0*/  @P3 STS [R0.X4], R5 ;  /* 0x0000000500003388 */ /* 0x000fe80000004800 */
[----:B------:R-:W-:Y:S01]  /*46c0*/  BAR.SYNC.DEFER_BLOCKING 0x0 ;  /* 0x0000000000007b1d */ /* 0x000fe20000010000 */
[----:B0-----:R-:W-:-:S02]  /*46d0*/  FSETP.GT.AND P1, PT, R8, R11, PT ;  /* 0x0000000b0800720b */ /* 0x001fc40003f24000 */
[----:B-1----:R-:W-:-:S03]  /*46e0*/  FSETP.GT.AND P4, PT, R23, R4, PT ;  /* 0x000000041700720b */ /* 0x002fc60003f84000 */
[----:B------:R-:W-:Y:S04]  /*46f0*/  LDS R6, [RZ] ;  /* 0x00000000ff067984 */ /* 0x000fe80000000800 */
[----:B------:R-:W0:Y:S06]  /*4700*/  LDS R7, [0x40] ;  /* 0x00004000ff077984 */ /* 0x000e2c0000000800 */
[----:B------:R-:W-:-:S02]  /*4710*/  @!P4 SEL R23, R23, R4, P5 ;  /* 0x000000041717c207 */ /* 0x000fc40002800000 */
[----:B------:R-:W-:Y:S01]  /*4720*/  LOP3.LUT R4, R0, 0x1, RZ, 0xc0, !PT ;  /* 0x0000000100047812 */ /* 0x000fe200078ec0ff */
[----:B------:R-:W-:Y:S01]  /*4730*/  BAR.SYNC.DEFER_BLOCKING 0x0 ;  /* 0x0000000000007b1d */ /* 0x000fe20000010000 */
[----:B------:R-:W-:-:S04]  /*4740*/  FSETP.NAN.AND P4, PT, R8, R8, PT ;  /* 0x000000080800720b */ /* 0x000fc80003f88000 */
[----:B------:R-:W-:Y:S01]  /*4750*/  @!P1 SEL R8, R8, R11, P4 ;  /* 0x0000000b08089207 */ /* 0x000fe20002000000 */
[----:B0-----:R-:W-:Y:S04]  /*4760*/  STS.64 [RZ], R6 ;  /* 0x00000006ff007388 */ /* 0x001fe80000000a00 */
[----:B------:R-:W-:Y:S06]  /*4770*/  BAR.SYNC.DEFER_BLOCKING 0x0 ;  /* 0x0000000000007b1d */ /* 0x000fec0000010000 */
[----:B------:R-:W-:Y:S04]  /*4780*/  LDS R5, [R4.X4] ;  /* 0x0000000004057984 */ /* 0x000fe80000004800 */
[----:B------:R-:W-:Y:S06]  /*4790*/  BAR.SYNC.DEFER_BLOCKING 0x0 ;  /* 0x0000000000007b1d */ /* 0x000fec0000010000 */
[----:B------:R-:W-:Y:S04]  /*47a0*/  @!P2 STS [R13], R23 ;  /* 0x000000170d00a388 */ /* 0x000fe80000000800 */
[----:B------:R-:W-:Y:S04]  /*47b0*/  @!P2 STS [R13+0x40], R8 ;  /* 0x000040080d00a388 */ /* 0x000fe80000000800 */
[----:B------:R-:W-:Y:S06]  /*47c0*/  BAR.SYNC.DEFER_BLOCKING 0x0 ;  /* 0x0000000000007b1d */ /* 0x000fec0000010000 */
[----:B------:R-:W0:Y:S04]  /*47d0*/  @!P6 LDS R9, [R0.X4] ;  /* 0x000000000009e984 */ /* 0x000e280000004800 */
[----:B0-----:R-:W0:Y:S01]  /*47e0*/  SHFL.BFLY PT, R10, R9, 0x8, 0x1f ;  /* 0x0d001f00090a7f89 */ /* 0x001e2200000e0000 */
[----:B------:R-:W-:-:S02]  /*47f0*/  FSETP.NAN.AND P2, PT, R9, R9, PT ;  /* 0x000000090900720b */ /* 0x000fc40003f48000 */
[----:B0-----:R-:W-:-:S04]  /*4800*/  FSETP.GT.AND P1, PT, R9, R10, PT ;  /* 0x0000000a0900720b */ /* 0x001fc80003f24000 */
[----:B------:R-:W-:-:S04]  /*4810*/  FSEL R10, R9, R10, P1 ;  /* 0x0000000a090a7208 */ /* 0x000fc80000800000 */
[----:B------:R-:W-:-:S04]  /*4820*/  FSEL R11, R9, R10, P2 ;  /* 0x0000000a090b7208 */ /* 0x000fc80001000000 */
[C---:B------:R-:W-:Y:S01]  /*4830*/  FSETP.NAN.AND P2, PT, R11.reuse, R11, PT ;  /* 0x0000000b0b00720b */ /* 0x040fe20003f48000 */
[----:B------:R-:W0:Y:S02]  /*4840*/  SHFL.BFLY PT, R10, R11, 0x4, 0x1f ;  /* 0x0c801f000b0a7f89 */ /* 0x000e2400000e0000 */
[----:B0-----:R-:W-:-:S13]  /*4850*/  FSETP.GT.AND P1, PT, R11, R10, PT ;  /* 0x0000000a0b00720b */ /* 0x001fda0003f24000 */
[----:B------:R-:W-:-:S04]  /*4860*/  @!P1 FSEL R11, R11, R10, P2 ;  /* 0x0000000a0b0b9208 */ /* 0x000fc80001000000 */
[C---:B------:R-:W-:Y:S01]  /*4870*/  FSETP.NAN.AND P2, PT, R11.reuse, R11, PT ;  /* 0x0000000b0b00720b */ /* 0x040fe20003f48000 */
[----:B------:R-:W0:Y:S02]  /*4880*/  SHFL.BFLY PT, R8, R11, 0x2, 0x1f ;  /* 0x0c401f000b087f89 */ /* 0x000e2400000e0000 */
[----:B0-----:R-:W-:-:S13]  /*4890*/  FSETP.GT.AND P1, PT, R11, R8, PT ;  /* 0x000000080b00720b */ /* 0x001fda0003f24000 */
[----:B------:R-:W-:-:S04]  /*48a0*/  @!P1 FSEL R11, R11, R8, P2 ;  /* 0x000000080b0b9208 */ /* 0x000fc80001000000 */
[C---:B------:R-:W-:Y:S01]  /*48b0*/  FSETP.NAN.AND P2, PT, R11.reuse, R11, PT ;  /* 0x0000000b0b00720b */ /* 0x040fe20003f48000 */
[----:B------:R-:W0:Y:S02]  /*48c0*/  SHFL.BFLY PT, R8, R11, 0x1, 0x1f ;  /* 0x0c201f000b087f89 */ /* 0x000e2400000e0000 */
[----:B0-----:R-:W-:-:S13]  /*48d0*/  FSETP.GT.AND P1, PT, R11, R8, PT ;  /* 0x000000080b00720b */ /* 0x001fda0003f24000 */
[----:B------:R-:W-:Y:S02]  /*48e0*/  @!P1 SEL R11, R11, R8, P2 ;  /* 0x000000080b0b9207 */ /* 0x000fe40001000000 */
[C---:B------:R-:W-:Y:S02]  /*48f0*/  FSETP.GE.AND P1, PT, R6.reuse, RZ, PT ;  /* 0x000000ff0600720b */ /* 0x040fe40003f26000 */
[C---:B------:R-:W-:Y:S01]  /*4900*/  FSETP.GE.AND P2, PT, R7.reuse, RZ, PT ;  /* 0x000000ff0700720b */ /* 0x040fe20003f46000 */
[----:B------:R-:W-:Y:S01]  /*4910*/  @P3 STS [R0.X4], R11 ;  /* 0x0000000b00003388 */ /* 0x000fe20000004800 */
[----:B------:R-:W-:Y:S02]  /*4920*/  FSEL R6, R6, RZ, !P1 ;  /* 0x000000ff06067208 */ /* 0x000fe40004800000 */
[----:B------:R-:W-:Y:S01]  /*4930*/  FSEL R7, R7, RZ, !P2 ;  /* 0x000000ff07077208 */ /* 0x000fe20005000000 */
[----:B------:R-:W-:Y:S02]  /*4940*/  BAR.SYNC.DEFER_BLOCKING 0x0 ;  /* 0x0000000000007b1d */ /* 0x000fe40000010000 */
[----:B------:R-:W-:-:S02]  /*4950*/  FADD R6, RZ, -R6 ;  /* 0x80000006ff067221 */ /* 0x000fc40000000000 */
[----:B------:R-:W-:-:S03]  /*4960*/  FADD R7, RZ, -R7 ;  /* 0x80000007ff077221 */ /* 0x000fc60000000000 */
[----:B------:R-:W-:Y:S02]  /*4970*/  FSETP.NAN.AND P2, PT, R6, R6, PT ;  /* 0x000000060600720b */ /* 0x000fe40003f48000 */
[----:B------:R-:W-:Y:S01]  /*4980*/  FSETP.NAN.AND P3, PT, R7, R7, PT ;  /* 0x000000070700720b */ /* 0x000fe20003f68000 */
[----:B------:R-:W0:Y:S04]  /*4990*/  LDS R8, [RZ] ;  /* 0x00000000ff087984 */ /* 0x000e280000000800 */
[----:B------:R-:W1:Y:S04]  /*49a0*/  LDS R9, [0x40] ;  /* 0x00004000ff097984 */ /* 0x000e680000000800 */
[----:B------:R-:W-:Y:S01]  /*49b0*/  BAR.SYNC.DEFER_BLOCKING 0x0 ;  /* 0x0000000000007b1d */ /* 0x000fe20000010000 */
[----:B0-----:R-:W-:-:S05]  /*49c0*/  FSETP.GTU.AND P1, PT, R8, RZ, PT ;  /* 0x000000ff0800720b */ /* 0x001fca0003f2c000 */
[----:B-1----:R0:W-:Y:S01]  /*49d0*/  STS.64 [RZ], R8 ;  /* 0x00000008ff007388 */ /* 0x0021e20000000a00 */
[----:B------:R-:W-:-:S03]  /*49e0*/  FSEL R11, R8, RZ, P1 ;  /* 0x000000ff080b7208 */ /* 0x000fc60000800000 */
[----:B------:R-:W-:Y:S01]  /*49f0*/  BAR.SYNC.DEFER_BLOCKING 0x0 ;  /* 0x0000000000007b1d */ /* 0x000fe20000010000 */
[C---:B------:R-:W-:Y:S02]  /*4a00*/  FSETP.GTU.AND P4, PT, R9.reuse, RZ, PT ;  /* 0x000000ff0900720b */ /* 0x040fe40003f8c000 */
[CC--:B------:R-:W-:Y:S02]  /*4a10*/  FSETP.GT.AND P1, PT, R6.reuse, R11.reuse, PT ;  /* 0x0000000b0600720b */ /* 0x0c0fe40003f24000 */
[----:B------:R-:W-:Y:S01]  /*4a20*/  FSEL R10, R9, RZ, P4 ;  /* 0x000000ff090a7208 */ /* 0x000fe20002000000 */
[----:B0-----:R-:W-:Y:S01]  /*4a30*/  IMAD.WIDE R8, R3, R20, c[0x0][0x1b0] ;  /* 0x00006c0003087625 */ /* 0x001fe200078e0214 */
[----:B------:R-:W-:Y:S02]  /*4a40*/  @!P2 FSEL R6, R6, R11, P1 ;  /* 0x0000000b0606a208 */ /* 0x000fe40000800000 */
[----:B------:R-:W-:-:S03]  /*4a50*/  FSETP.GT.AND P1, PT, R7, R10, PT ;  /* 0x0000000a0700720b */ /* 0x000fc60003f24000 */
[----:B------:R-:W-:Y:S01]  /*4a60*/  FMUL R6, R6, 0.0078740157186985015869 ;  /* 0x3c01020406067820 */ /* 0x000fe20000400000 */
[----:B------:R-:W-:Y:S01]  /*4a70*/  @!P3 FSEL R7, R7, R10, P1 ;  /* 0x0000000a0707b208 */ /* 0x000fe20000800000 */
[----:B------:R-:W-:-:S03]  /*4a80*/  IMAD.WIDE R10, R3, R20, c[0x0][0x1b8] ;  /* 0x00006e00030a7625 */ /* 0x000fc600078e0214 */
[C---:B------:R-:W-:Y:S01]  /*4a90*/  FSETP.GT.AND P1, PT, R6.reuse, 9.9999997473787516356e-06, PT ;  /* 0x3727c5ac0600780b */ /* 0x040fe20003f24000 */
[----:B------:R-:W-:Y:S01]  /*4aa0*/  FMUL R7, R7, 0.0078740157186985015869 ;  /* 0x3c01020407077820 */ /* 0x000fe20000400000 */
[----:B------:R-:W-:-:S04]  /*4ab0*/  FSETP.NAN.AND P2, PT, R6, R6, PT ;  /* 0x000000060600720b */ /* 0x000fc80003f48000 */
[C---:B------:R-:W-:Y:S01]  /*4ac0*/  FSETP.GT.AND P3, PT, R7.reuse, 9.9999997473787516356e-06, PT ;  /* 0x3727c5ac0700780b */ /* 0x040fe20003f64000 */
[----:B------:R-:W0:Y:S06]  /*4ad0*/  LDS R4, [R4.X4] ;  /* 0x0000000004047984 */ /* 0x000e2c0000004800 */
[----:B------:R-:W-:Y:S02]  /*4ae0*/  @!P1 FSEL R6, R6, 9.9999997473787516356e-06, P2 ;  /* 0x3727c5ac06069808 */ /* 0x000fe40001000000 */
[----:B------:R-:W-:Y:S02]  /*4af0*/  FSETP.NAN.AND P1, PT, R7, R7, PT ;  /* 0x000000070700720b */ /* 0x000fe40003f28000 */
[----:B------:R-:W-:-:S02]  /*4b00*/  FSETP.GT.AND P2, PT, |R6|, 8.50705917302346158658e+37, PT ;  /* 0x7e8000000600780b */ /* 0x000fc40003f44200 */
[----:B------:R-:W-:Y:S02]  /*4b10*/  @!P3 FSEL R7, R7, 9.9999997473787516356e-06, P1 ;  /* 0x3727c5ac0707b808 */ /* 0x000fe40000800000 */
[----:B------:R-:W-:Y:S02]  /*4b20*/  LOP3.LUT P1, RZ, R0, 0x1fe, RZ, 0xc0, !PT ;  /* 0x000001fe00ff7812 */ /* 0x000fe4000782c0ff */
[C---:B------:R-:W-:Y:S02]  /*4b30*/  FSETP.GT.AND P3, PT, |R7|.reuse, 8.50705917302346158658e+37, PT ;  /* 0x7e8000000700780b */ /* 0x040fe40003f64200 */
[C---:B------:R-:W-:Y:S02]  /*4b40*/  FSETP.GEU.AND P4, PT, |R6|.reuse, 1.175494350822287508e-38, PT ;  /* 0x008000000600780b */ /* 0x040fe40003f8e200 */
[----:B------:R-:W-:Y:S02]  /*4b50*/  FSETP.GEU.AND P5, PT, |R7|, 1.175494350822287508e-38, PT ;  /* 0x008000000700780b */ /* 0x000fe40003fae200 */
[----:B------:R-:W-:Y:S01]  /*4b60*/  ISETP.LT.AND P1, PT, R3, 0x200, !P1 ;  /* 0x000002000300780c */ /* 0x000fe20004f21270 */
[----:B------:R-:W-:-:S06]  /*4b70*/  @P2 FMUL R6, R6, 0.25 ;  /* 0x3e80000006062820 */ /* 0x000fcc0000400000 */
[----:B------:R-:W-:Y:S02]  /*4b80*/  @P3 FMUL R7, R7, 0.25 ;  /* 0x3e80000007073820 */ /* 0x000fe40000400000 */
[----:B------:R-:W-:Y:S02]  /*4b90*/  @!P4 FMUL R6, R6, 16777216 ;  /* 0x4b8000000606c820 */ /* 0x000fe40000400000 */
[----:B------:R-:W-:-:S04]  /*4ba0*/  @!P5 FMUL R7, R7, 16777216 ;  /* 0x4b8000000707d820 */ /* 0x000fc80000400000 */
[----:B------:R-:W1:Y:S01]  /*4bb0*/  MUFU.RCP R6, R6 ;  /* 0x0000000600067308 */ /* 0x000e620000001000 */
[----:B0-----:R-:W-:Y:S02]  /*4bc0*/  F2FP.BF16.PACK_AB R4, R4, R5 ;  /* 0x000000050404723e */ /* 0x001fe400000010ff */
[----:B------:R-:W-:Y:S02]  /*4bd0*/  FSEL R5, R12, 1, P2 ;  /* 0x3f8000000c057808 */ /* 0x000fe40001000000 */
[----:B------:R-:W-:Y:S01]  /*4be0*/  PRMT R13, R4, 0x7632, R13 ;  /* 0x00007632040d7816 */ /* 0x000fe2000000000d */
[----:B------:R0:W-:Y:S02]  /*4bf0*/  @P1 STG.E.U16 [R8.64], R4 ;  /* 0x0000000408001986 */ /* 0x0001e4000c101504 */
[----:B------:R-:W2:Y:S01]  /*4c00*/  MUFU.RCP R7, R7 ;  /* 0x0000000700077308 */ /* 0x000ea20000001000 */
[----:B------:R-:W-:Y:S01]  /*4c10*/  FSEL R12, R12, 1, P3 ;  /* 0x3f8000000c0c7808 */ /* 0x000fe20001800000 */
[----:B------:R-:W-:Y:S01]  /*4c20*/  @!P4 FMUL R5, R5, 16777216 ;  /* 0x4b8000000505c820 */ /* 0x000fe20000400000 */
[----:B------:R3:W-:Y:S03]  /*4c30*/  @P1 STG.E.U16 [R10.64], R13 ;  /* 0x0000000d0a001986 */ /* 0x0007e6000c101504 */
[----:B------:R-:W-:Y:S01]  /*4c40*/  @!P5 FMUL R12, R12, 16777216 ;  /* 0x4b8000000c0cd820 */ /* 0x000fe20000400000 */
[----:B-1----:R-:W-:Y:S01]  /*4c50*/  FMUL R0, R6, R5 ;  /* 0x0000000506007220 */ /* 0x002fe20000400000 */
[----:B------:R-:W-:Y:S01]  /*4c60*/  BAR.SYNC.DEFER_BLOCKING 0x0 ;  /* 0x0000000000007b1d */ /* 0x000fe20000010000 */
[----:B0-----:R-:W-:Y:S01]  /*4c70*/  CS2R R4, SRZ ;  /* 0x0000000000047805 */ /* 0x001fe2000001ff00 */
[----:B--2---:R-:W-:Y:S01]  /*4c80*/  FMUL R3, R7, R12 ;  /* 0x0000000c07037220 */ /* 0x004fe20000400000 */
[----:B---3--:R-:W-:Y:S01]  /*4c90*/  IMAD.WIDE R12, R19, R20, c[0x0][0x1a8] ;  /* 0x00006a00130c7625 */ /* 0x008fe200078e0214 */
[----:B------:R-:W-:-:S02]  /*4ca0*/  CS2R R6, SRZ ;  /* 0x0000000000067805 */ /* 0x000fc4000001ff00 */
[----:B------:R-:W-:Y:S04]  /*4cb0*/  STS [RZ], R0 ;  /* 0x00000000ff007388 */ /* 0x000fe80000000800 */
[----:B------:R0:W-:Y:S04]  /*4cc0*/  STS [0x8], R3 ;  /* 0x00000803ff007388 */ /* 0x0001e80000000800 */
[----:B------:R-:W-:Y:S06]  /*4cd0*/  BAR.SYNC.DEFER_BLOCKING 0x0 ;  /* 0x0000000000007b1d */ /* 0x000fec0000010000 */
[----:B------:R-:W2:Y:S04]  /*4ce0*/  @!P0 LDG.E.EF.128 R4, [R12.64] ;  /* 0x000000040c048981 */ /* 0x000ea8000c0e1d00 */
[----:B------:R-:W1:Y:S02]  /*4cf0*/  S2R R8, SR_TID.X ;  /* 0x0000000000087919 */ /* 0x000e640000002100 */
[----:B-1----:R-:W-:-:S04]  /*4d00*/  LOP3.LUT R8, R8, 0x100, RZ, 0xc0, !PT ;  /* 0x0000010008087812 */ /* 0x002fc800078ec0ff */
[----:B------:R-:W-:-:S06]  /*4d10*/  SHF.R.U32.HI R8, RZ, 0x5, R8 ;  /* 0x00000005ff087819 */ /* 0x000fcc0000011608 */
[----:B------:R-:W1:Y:S01]  /*4d20*/  LDS R8, [R8] ;  /* 0x0000000008087984 */ /* 0x000e620000000800 */
[C---:B--2---:R-:W-:Y:S01]  /*4d30*/  IMAD.U32 R9, R4.reuse, 0x10000, RZ ;  /* 0x0001000004097824 */ /* 0x044fe200078e00ff */
[----:B------:R-:W-:Y:S01]  /*4d40*/  PRMT R4, R4, 0x7632, R4 ;  /* 0x0000763204047816 */ /* 0x000fe20000000004 */
[C---:B0-----:R-:W-:Y:S01]  /*4d50*/  IMAD.U32 R3, R6.reuse, 0x10000, RZ ;  /* 0x0001000006037824 */ /* 0x041fe200078e00ff */
[----:B------:R-:W-:Y:S01]  /*4d60*/  PRMT R6, R6, 0x7632, R6 ;  /* 0x0000763206067816 */ /* 0x000fe20000000006 */
[C---:B-1----:R-:W-:Y:S01]  /*4d70*/  FMUL R10, R8.reuse, R9 ;  /* 0x00000009080a7220 */ /* 0x042fe20000400000 */
[----:B------:R-:W-:Y:S01]  /*4d80*/  IMAD.U32 R9, R5, 0x10000, RZ ;  /* 0x0001000005097824 */ /* 0x000fe200078e00ff */
[C---:B------:R-:W-:Y:S01]  /*4d90*/  FMUL R11, R8.reuse, R3 ;  /* 0x00000003080b7220 */ /* 0x040fe20000400000 */
[----:B------:R-:W-:Y:S01]  /*4da0*/  IMAD.U32 R3, R7, 0x10000, RZ ;  /* 0x0001000007037824 */ /* 0x000fe200078e00ff */
[----:B------:R-:W-:Y:S01]  /*4db0*/  PRMT R5, R5, 0x7632, R5 ;  /* 0x0000763205057816 */ /* 0x000fe20000000005 */
[C---:B------:R-:W-:Y:S01]  /*4dc0*/  FMUL R9, R8.reuse, R9 ;  /* 0x0000000908097220 */ /* 0x040fe20000400000 */
[----:B------:R-:W0:Y:S01]  /*4dd0*/  FRND R10, R10 ;  /* 0x0000000a000a7307 */ /* 0x000e220000201000 */
[----:B------:R-:W-:Y:S01]  /*4de0*/  FMUL R12, R8, R3 ;  /* 0x00000003080c7220 */ /* 0x000fe20000400000 */
[----:B------:R-:W-:Y:S01]  /*4df0*/  IMAD.U32 R3, R4, 0x10000, RZ ;  /* 0x0001000004037824 */ /* 0x000fe200078e00ff */
[----:B------:R-:W-:Y:S01]  /*4e00*/  PRMT R7, R7, 0x7632, R7 ;  /* 0x0000763207077816 */ /* 0x000fe20000000007 */
[----:B------:R-:W-:-:S02]  /*4e10*/  IMAD.U32 R5, R5, 0x10000, RZ ;  /* 0x0001000005057824 */ /* 0x000fc400078e00ff */
[----:B------:R-:W-:Y:S01]  /*4e20*/  FMUL R0, R8, R3 ;  /* 0x0000000308007220 */ /* 0x000fe20000400000 */
[----:B------:R-:W-:Y:S01]  /*4e30*/  IMAD.U32 R3, R6, 0x10000, RZ ;  /* 0x0001000006037824 */ /* 0x000fe200078e00ff */
[----:B------:R-:W1:Y:S01]  /*4e40*/  FRND R9, R9 ;  /* 0x0000000900097307 */ /* 0x000e620000201000 */
[C---:B------:R-:W-:Y:S01]  /*4e50*/  FMUL R5, R8.reuse, R5 ;  /* 0x0000000508057220 */ /* 0x040fe20000400000 */
[----:B------:R-:W-:Y:S01]  /*4e60*/  IMAD.U32 R7, R7, 0x10000, RZ ;  /* 0x0001000007077824 */ /* 0x000fe200078e00ff */
[----:B------:R-:W-:-:S03]  /*4e70*/  FMUL R3, R8, R3 ;  /* 0x0000000308037220 */ /* 0x000fc60000400000 */
[----:B------:R-:W-:Y:S02]  /*4e80*/  FMUL R7, R8, R7 ;  /* 0x0000000708077220 */ /* 0x000fe40000400000 */
[----:B------:R-:W2:Y:S01]  /*4e90*/  FRND R11, R11 ;  /* 0x0000000b000b7307 */ /* 0x000ea20000201000 */
[C---:B0-----:R-:W-:Y:S02]  /*4ea0*/  FSETP.GT.AND P2, PT, R10.reuse, -127, PT ;  /* 0xc2fe00000a00780b */ /* 0x041fe40003f44000 */
[----:B------:R-:W-:-:S05]  /*4eb0*/  FSETP.NAN.AND P4, PT, R10, R10, PT ;  /* 0x0000000a0a00720b */ /* 0x000fca0003f88000 */
[----:B------:R-:W0:Y:S01]  /*4ec0*/  FRND R0, R0 ;  /* 0x0000000000007307 */ /* 0x000e220000201000 */
[----:B-1----:R-:W-:-:S05]  /*4ed0*/  FSETP.GT.AND P3, PT, R9, -127, PT ;  /* 0xc2fe00000900780b */ /* 0x002fca0003f64000 */
[----:B------:R-:W-:Y:S02]  /*4ee0*/  @!P2 FSEL R10, R10, -127, P4 ;  /* 0xc2fe00000a0aa808 */ /* 0x000fe40002000000 */
[----:B------:R-:W1:Y:S01]  /*4ef0*/  FRND R5, R5 ;  /* 0x0000000500057307 */ /* 0x000e620000201000 */
[----:B--2---:R-:W-:Y:S02]  /*4f00*/  FSETP.GT.AND P1, PT, R11, -127, PT ;  /* 0xc2fe00000b00780b */ /* 0x004fe40003f24000 */
[----:B------:R-:W-:-:S04]  /*4f10*/  FSETP.NAN.AND P4, PT, R9, R9, PT ;  /* 0x000000090900720b */ /* 0x000fc80003f88000 */
[----:B------:R-:W-:Y:S01]  /*4f20*/  @!P3 FSEL R9, R9, -127, P4 ;  /* 0xc2fe00000909b808 */ /* 0x000fe20002000000 */
[----:B------:R-:W2:Y:S01]  /*4f30*/  FRND R3, R3 ;  /* 0x0000000300037307 */ /* 0x000ea20000201000 */
[----:B0-----:R-:W-:Y:S02]  /*4f40*/  FSETP.GT.AND P2, PT, R0, -127, PT ;  /* 0xc2fe00000000780b */ /* 0x001fe40003f44000 */
[----:B------:R-:W-:-:S04]  /*4f50*/  FSETP.NAN.AND P4, PT, R11, R11, PT ;  /* 0x0000000b0b00720b */ /* 0x000fc80003f88000 */
[----:B------:R-:W-:Y:S01]  /*4f60*/  @!P1 FSEL R11, R11, -127, P4 ;  /* 0xc2fe00000b0b9808 */ /* 0x000fe20002000000 */
[----:B------:R-:W0:Y:S01]  /*4f70*/  FRND R12, R12 ;  /* 0x0000000c000c7307 */ /* 0x000e220000201000 */
[----:B-1----:R-:W-:Y:S02]  /*4f80*/  FSETP.GT.AND P3, PT, R5, -127, PT ;  /* 0xc2fe00000500780b */ /* 0x002fe40003f64000 */
[----:B------:R-:W-:-:S04]  /*4f90*/  FSETP.NAN.AND P4, PT, R0, R0, PT ;  /* 0x000000000000720b */ /* 0x000fc80003f88000 */
[----:B------:R-:W-:Y:S01]  /*4fa0*/  @!P2 FSEL R0, R0, -127, P4 ;  /* 0xc2fe00000000a808 */ /* 0x000fe20002000000 */
[----:B------:R-:W1:Y:S01]  /*4fb0*/  FRND R7, R7 ;  /* 0x0000000700077307 */ /* 0x000e620000201000 */
[----:B--2---:R-:W-:Y:S02]  /*4fc0*/  FSETP.GT.AND P1, PT, R3, -127, PT ;  /* 0xc2fe00000300780b */ /* 0x004fe40003f24000 */
[----:B------:R-:W-:Y:S02]  /*4fd0*/  FSETP.NAN.AND P4, PT, R5, R5, PT ;  /* 0x000000050500720b */ /* 0x000fe40003f88000 */
[----:B------:R-:W-:Y:S02]  /*4fe0*/  FSETP.NAN.AND P5, PT, R3, R3, PT ;  /* 0x000000030300720b */ /* 0x000fe40003fa8000 */
[----:B------:R-:W-:Y:S01]  /*4ff0*/  @!P3 FSEL R5, R5, -127, P4 ;  /* 0xc2fe00000505b808 */ /* 0x000fe20002000000 */
[----:B------:R-:W2:Y:S01]  /*5000*/  F2I.S16.TRUNC.NTZ R6, R10 ;  /* 0x0000000a00067305 */ /* 0x000ea2000020e900 */
[----:B0-----:R-:W-:-:S02]  /*5010*/  FSETP.GT.AND P2, PT, R12, -127, PT ;  /* 0xc2fe00000c00780b */ /* 0x001fc40003f44000 */
[----:B------:R-:W-:-:S03]  /*5020*/  FSETP.GEU.AND P4, PT, R10, 127, PT ;  /* 0x42fe00000a00780b */ /* 0x000fc60003f8e000 */
[----:B------:R-:W-:Y:S02]  /*5030*/  @!P1 FSEL R3, R3, -127, P5 ;  /* 0xc2fe000003039808 */ /* 0x000fe40002800000 */
[----:B------:R-:W0:Y:S01]  /*5040*/  F2I.S16.TRUNC.NTZ R4, R0 ;  /* 0x0000000000047305 */ /* 0x000e22000020e900 */
[C---:B-1----:R-:W-:Y:S02]  /*5050*/  FSETP.GT.AND P3, PT, R7.reuse, -127, PT ;  /* 0xc2fe00000700780b */ /* 0x042fe40003f64000 */
[----:B------:R-:W-:Y:S02]  /*5060*/  FSETP.NAN.AND P5, PT, R12, R12, PT ;  /* 0x0000000c0c00720b */ /* 0x000fe40003fa8000 */
[----:B------:R-:W-:Y:S02]  /*5070*/  FSETP.GEU.AND P1, PT, R0, 127, PT ;  /* 0x42fe00000000780b */ /* 0x000fe40003f2e000 */
[----:B------:R-:W-:Y:S01]  /*5080*/  @!P2 FSEL R12, R12, -127, P5 ;  /* 0xc2fe00000c0ca808 */ /* 0x000fe20002800000 */
[----:B------:R-:W1:Y:S01]  /*5090*/  F2I.S16.TRUNC.NTZ R14, R9 ;  /* 0x00000009000e7305 */ /* 0x000e62000020e900 */
[----:B------:R-:W-:-:S02]  /*50a0*/  FSETP.NAN.AND P6, PT, R7, R7, PT ;  /* 0x000000070700720b */ /* 0x000fc40003fc8000 */
[----:B------:R-:W-:Y:S02]  /*50b0*/  FSETP.NAN.AND P5, PT, R10, R10, PT ;  /* 0x0000000a0a00720b */ /* 0x000fe40003fa8000 */
[----:B--2---:R-:W-:Y:S02]  /*50c0*/  LOP3.LUT R15, R6, 0xffff, RZ, 0xc0, !PT ;  /* 0x0000ffff060f7812 */ /* 0x004fe400078ec0ff */
[----:B------:R-:W-:Y:S01]  /*50d0*/  FSETP.GEU.AND P2, PT, R9, 127, PT ;  /* 0x42fe00000900780b */ /* 0x000fe20003f4e000 */
[----:B------:R-:W2:Y:S01]  /*50e0*/  F2I.S16.TRUNC.NTZ R13, R5 ;  /* 0x00000005000d7305 */ /* 0x000ea2000020e900 */
[----:B------:R-:W-:Y:S02]  /*50f0*/  @!P3 FSEL R7, R7, -127, P6 ;  /* 0xc2fe00000707b808 */ /* 0x000fe40003000000 */
[----:B------:R-:W-:Y:S02]  /*5100*/  @P4 SEL R15, R15, 0x7f, P5 ;  /* 0x0000007f0f0f4807 */ /* 0x000fe40002800000 */
[----:B------:R-:W-:-:S02]  /*5110*/  FSETP.NAN.AND P3, PT, R0, R0, PT ;  /* 0x000000000000720b */ /* 0x000fc40003f68000 */
[----:B0-----:R-:W-:Y:S01]  /*5120*/  LOP3.LUT R4, R4, 0xffff, RZ, 0xc0, !PT ;  /* 0x0000ffff04047812 */ /* 0x001fe200078ec0ff */
[----:B------:R-:W0:Y:S01]  /*5130*/  F2I.S16.TRUNC.NTZ R16, R3 ;  /* 0x0000000300107305 */ /* 0x000e22000020e900 */
[----:B------:R-:W-:Y:S02]  /*5140*/  FSETP.GEU.AND P5, PT, R5, 127, PT ;  /* 0x42fe00000500780b */ /* 0x000fe40003fae000 */
[----:B------:R-:W-:Y:S02]  /*5150*/  @P1 SEL R4, R4, 0x7f, P3 ;  /* 0x0000007f04041807 */ /* 0x000fe40001800000 */
[----:B------:R-:W-:Y:S02]  /*5160*/  FSETP.NAN.AND P4, PT, R9, R9, PT ;  /* 0x000000090900720b */ /* 0x000fe40003f88000 */
[----:B-1----:R-:W-:Y:S01]  /*5170*/  LOP3.LUT R14, R14, 0xffff, RZ, 0xc0, !PT ;  /* 0x0000ffff0e0e7812 */ /* 0x002fe200078ec0ff */
[----:B------:R-:W1:Y:S01]  /*5180*/  F2I.S16.TRUNC.NTZ R6, R12 ;  /* 0x0000000c00067305 */ /* 0x000e62000020e900 */
[----:B------:R-:W-:-:S02]  /*5190*/  FSETP.GEU.AND P3, PT, R3, 127, PT ;  /* 0x42fe00000300780b */ /* 0x000fc40003f6e000 */
[----:B------:R-:W-:Y:S02]  /*51a0*/  FSETP.NAN.AND P6, PT, R5, R5, PT ;  /* 0x000000050500720b */ /* 0x000fe40003fc8000 */
[----:B------:R-:W-:Y:S02]  /*51b0*/  @P2 SEL R14, R14, 0x7f, P4 ;  /* 0x0000007f0e0e2807 */ /* 0x000fe40002000000 */
[----:B--2---:R-:W-:Y:S01]  /*51c0*/  LOP3.LUT R13, R13, 0xffff, RZ, 0xc0, !PT ;  /* 0x0000ffff0d0d7812 */ /* 0x004fe200078ec0ff */
[----:B------:R-:W2:Y:S01]  /*51d0*/  F2I.S16.TRUNC.NTZ R17, R11 ;  /* 0x0000000b00117305 */ /* 0x000ea2000020e900 */
[----:B------:R-:W-:Y:S02]  /*51e0*/  FSETP.GEU.AND P4, PT, R12, 127, PT ;  /* 0x42fe00000c00780b */ /* 0x000fe40003f8e000 */
[----:B------:R-:W-:Y:S02]  /*51f0*/  @P5 SEL R13, R13, 0x7f, P6 ;  /* 0x0000007f0d0d5807 */ /* 0x000fe40003000000 */
[----:B------:R-:W-:-:S02]  /*5200*/  FSETP.NAN.AND P1, PT, R3, R3, PT ;  /* 0x000000030300720b */ /* 0x000fc40003f28000 */
[----:B------:R-:W-:Y:S01]  /*5210*/  FSETP.GEU.AND P2, PT, R11, 127, PT ;  /* 0x42fe00000b00780b */ /* 0x000fe20003f4e000 */
[----:B------:R-:W3:Y:S01]  /*5220*/  F2I.S16.TRUNC.NTZ R0, R7 ;  /* 0x0000000700007305 */ /* 0x000ee2000020e900 */
[----:B0-----:R-:W-:Y:S02]  /*5230*/  LOP3.LUT R16, R16, 0xffff, RZ, 0xc0, !PT ;  /* 0x0000ffff10107812 */ /* 0x001fe400078ec0ff */
[----:B------:R-:W-:Y:S02]  /*5240*/  FSETP.GEU.AND P5, PT, R7, 127, PT ;  /* 0x42fe00000700780b */ /* 0x000fe40003fae000 */
[----:B------:R-:W-:Y:S02]  /*5250*/  @P3 SEL R16, R16, 0x7f, P1 ;  /* 0x0000007f10103807 */ /* 0x000fe40000800000 */
[----:B------:R-:W-:Y:S02]  /*5260*/  FSETP.NAN.AND P1, PT, R12, R12, PT ;  /* 0x0000000c0c00720b */ /* 0x000fe40003f28000 */
[----:B-1----:R-:W-:-:S02]  /*5270*/  LOP3.LUT R3, R6, 0xffff, RZ, 0xc0, !PT ;  /* 0x0000ffff06037812 */ /* 0x002fc400078ec0ff */
[----:B------:R-:W-:Y:S02]  /*5280*/  LOP3.LUT R5, R25, 0x800, RZ, 0xfc, !PT ;  /* 0x0000080019057812 */ /* 0x000fe400078efcff */
[----:B------:R-:W-:Y:S02]  /*5290*/  FSETP.NAN.AND P6, PT, R11, R11, PT ;  /* 0x0000000b0b00720b */ /* 0x000fe40003fc8000 */
[----:B------:R-:W-:Y:S02]  /*52a0*/  FSETP.NAN.AND P3, PT, R7, R7, PT ;  /* 0x000000070700720b */ /* 0x000fe40003f68000 */
[----:B--2---:R-:W-:Y:S02]  /*52b0*/  LOP3.LUT R17, R17, 0xffff, RZ, 0xc0, !PT ;  /* 0x0000ffff11117812 */ /* 0x004fe400078ec0ff */
[----:B---3--:R-:W-:Y:S02]  /*52c0*/  LOP3.LUT R0, R0, 0xffff, RZ, 0xc0, !PT ;  /* 0x0000ffff00007812 */ /* 0x008fe400078ec0ff */
[----:B------:R-:W-:-:S02]  /*52d0*/  @P4 SEL R3, R3, 0x7f, P1 ;  /* 0x0000007f03034807 */ /* 0x000fc40000800000 */
[----:B------:R-:W-:Y:S01]  /*52e0*/  ISETP.LT.U32.AND P1, PT, R5, 0xc00, PT ;  /* 0x00000c000500780c */ /* 0x000fe20003f21070 */
[----:B------:R-:W-:Y:S01]  /*52f0*/  IMAD R5, R2, 0xc00, R5 ;  /* 0x00000c0002057824 */ /* 0x000fe200078e0205 */
[----:B------:R-:W-:Y:S02]  /*5300*/  @P2 SEL R17, R17, 0x7f, P6 ;  /* 0x0000007f11112807 */ /* 0x000fe40003000000 */
[----:B------:R-:W-:Y:S01]  /*5310*/  @P5 SEL R0, R0, 0x7f, P3 ;  /* 0x0000007f00005807 */ /* 0x000fe20001800000 */
[----:B------:R-:W-:Y:S01]  /*5320*/  IMAD.WIDE R20, R5, R20, c[0x0][0x1a8] ;  /* 0x00006a0005147625 */ /* 0x000fe200078e0214 */
[----:B------:R-:W-:Y:S02]  /*5330*/  ISETP.LT.U32.AND.EX P1, PT, RZ, RZ, !P0, P1 ;  /* 0x000000ffff00720c */ /* 0x000fe40004721110 */
[----:B------:R-:W-:Y:S02]  /*5340*/  PRMT R4, R15, 0x3340, R4 ;  /* 0x000033400f047816 */ /* 0x000fe40000000004 */
[----:B------:R-:W-:-:S02]  /*5350*/  PRMT R13, R14, 0x3340, R13 ;  /* 0x000033400e0d7816 */ /* 0x000fc4000000000d */
[----:B------:R-:W-:Y:S01]  /*5360*/  PRMT R17, R17, 0x3340, R16 ;  /* 0x0000334011117816 */ /* 0x000fe20000000010 */
[----:B------:R-:W-:Y:S01]  /*5370*/  CS2R R14, SRZ ;  /* 0x00000000000e7805 */ /* 0x000fe2000001ff00 */
[----:B------:R-:W-:Y:S02]  /*5380*/  PRMT R0, R3, 0x3340, R0 ;  /* 0x0000334003007816 */ /* 0x000fe40000000000 */
[----:B------:R-:W-:Y:S02]  /*5390*/  IADD3 R2, P2, R19, c[0x0][0x1c0], RZ ;  /* 0x0000700013027a10 */ /* 0x000fe40007f5e0ff */
[----:B------:R-:W-:Y:S02]  /*53a0*/  PRMT R16, R4, 0x5410, R13 ;  /* 0x0000541004107816 */ /* 0x000fe4000000000d */
[----:B------:R-:W-:Y:S01]  /*53b0*/  PRMT R17, R17, 0x5410, R0 ;  /* 0x0000541011117816 */ /* 0x000fe20000000000 */
[----:B------:R-:W-:Y:S01]  /*53c0*/  CS2R R12, SRZ ;  /* 0x00000000000c7805 */ /* 0x000fe2000001ff00 */
[----:B------:R-:W-:-:S05]  /*53d0*/  LEA.HI.X.SX32 R3, R19, c[0x0][0x1c4], 0x1, P2 ;  /* 0x0000710013037a11 */ /* 0x000fca00010f0eff */
[----:B------:R0:W-:Y:S04]  /*53e0*/  @!P0 STG.E.64 [R2.64], R16 ;  /* 0x0000001002008986 */ /* 0x0001e8000c101b04 */
[----:B------:R-:W2:Y:S02]  /*53f0*/  @P1 LDG.E.EF.128 R12, [R20.64] ;  /* 0x00000004140c1981 */ /* 0x000ea4000c0e1d00 */
[C---:B--2---:R-:W-:Y:S01]  /*5400*/  IMAD.U32 R7, R12.reuse, 0x10000, RZ ;  /* 0x000100000c077824 */ /* 0x044fe200078e00ff */
[----:B------:R-:W-:Y:S01]  /*5410*/  PRMT R12, R12, 0x7632, R12 ;  /* 0x000076320c0c7816 */ /* 0x000fe2000000000c */
[C---:B------:R-:W-:Y:S01]  /*5420*/  IMAD.U32 R9, R14.reuse, 0x10000, RZ ;  /* 0x000100000e097824 */ /* 0x040fe200078e00ff */
[----:B------:R-:W-:Y:S01]  /*5430*/  PRMT R14, R14, 0x7632, R14 ;  /* 0x000076320e0e7816 */ /* 0x000fe2000000000e */
[C---:B------:R-:W-:Y:S01]  /*5440*/  FMUL R0, R8.reuse, R7 ;  /* 0x0000000708007220 */ /* 0x040fe20000400000 */
[----:B------:R-:W-:Y:S01]  /*5450*/  IMAD.U32 R7, R13, 0x10000, RZ ;  /* 0x000100000d077824 */ /* 0x000fe200078e00ff */
[----:B------:R-:W-:Y:S01]  /*5460*/  FMUL R9, R8, R9 ;  /* 0x0000000908097220 */ /* 0x000fe20000400000 */
[----:B0-----:R-:W-:Y:S01]  /*5470*/  IMAD.U32 R3, R12, 0x10000, RZ ;  /* 0x000100000c037824 */ /* 0x001fe200078e00ff */
[----:B------:R0:W1:Y:S01]  /*5480*/  FRND R6, R0 ;  /* 0x0000000000067307 */ /* 0x0000620000201000 */
[----:B------:R-:W-:Y:S01]  /*5490*/  FMUL R4, R8, R7 ;  /* 0x0000000708047220 */ /* 0x000fe20000400000 */
[----:B------:R-:W-:Y:S01]  /*54a0*/  IMAD.U32 R7, R15, 0x10000, RZ ;  /* 0x000100000f077824 */ /* 0x000fe200078e00ff */
[----:B------:R-:W-:-:S02]  /*54b0*/  PRMT R13, R13, 0x7632, R13 ;  /* 0x000076320d0d7816 */ /* 0x000fc4000000000d */
[----:B------:R-:W-:Y:S01]  /*54c0*/  PRMT R15, R15, 0x7632, R15 ;  /* 0x000076320f0f7816 */ /* 0x000fe2000000000f */
[C---:B------:R-:W-:Y:S02]  /*54d0*/  FMUL R7, R8.reuse, R7 ;  /* 0x0000000708077220 */ /* 0x040fe40000400000 */
[----:B------:R-:W2:Y:S01]  /*54e0*/  FRND R4, R4 ;  /* 0x0000000400047307 */ /* 0x000ea20000201000 */
[----:B0-----:R-:W-:Y:S01]  /*54f0*/  FMUL R0, R8, R3 ;  /* 0x0000000308007220 */ /* 0x001fe20000400000 */
[----:B------:R-:W-:Y:S02]  /*5500*/  IMAD.U32 R13, R13, 0x10000, RZ ;  /* 0x000100000d0d7824 */ /* 0x000fe400078e00ff */
[----:B------:R-:W-:Y:S02]  /*5510*/  IMAD.U32 R3, R14, 0x10000, RZ ;  /* 0x000100000e037824 */ /* 0x000fe400078e00ff */
[----:B------:R-:W-:Y:S01]  /*5520*/  FMUL R13, R8, R13 ;  /* 0x0000000d080d7220 */ /* 0x000fe20000400000 */
[----:B------:R-:W-:Y:S01]  /*5530*/  IMAD.U32 R15, R15, 0x10000, RZ ;  /* 0x000100000f0f7824 */ /* 0x000fe200078e00ff */
[----:B------:R-:W0:Y:S01]  /*5540*/  FRND R9, R9 ;  /* 0x0000000900097307 */ /* 0x000e220000201000 */
[----:B-1----:R-:W-:Y:S01]  /*5550*/  FSETP.GT.AND P2, PT, R6, -127, PT ;  /* 0xc2fe00000600780b */ /* 0x002fe20003f44000 */
[----:B------:R-:W-:Y:S01]  /*5560*/  FMUL R3, R8, R3 ;  /* 0x0000000308037220 */ /* 0x000fe20000400000 */
[----:B------:R-:W-:Y:S01]  /*5570*/  FSETP.NAN.AND P4, PT, R6, R6, PT ;  /* 0x000000060600720b */ /* 0x000fe20003f88000 */
[----:B------:R-:W-:-:S04]  /*5580*/  FMUL R15, R8, R15 ;  /* 0x0000000f080f7220 */ /* 0x000fc80000400000 */
[----:B------:R-:W1:Y:S01]  /*5590*/  FRND R0, R0 ;  /* 0x0000000000007307 */ /* 0x000e620000201000 */
[----:B--2---:R-:W-:-:S05]  /*55a0*/  FSETP.GT.AND P3, PT, R4, -127, PT ;  /* 0xc2fe00000400780b */ /* 0x004fca0003f64000 */
[----:B------:R-:W-:Y:S02]  /*55b0*/  @!P2 FSEL R6, R6, -127, P4 ;  /* 0xc2fe00000606a808 */ /* 0x000fe40002000000 */
        /* <DEDUP_REMOVED lines=9> */
[----:B------:R-:W-:Y:S02]  /*5650*/  FSETP.NAN.AND P0, PT, R0, R0, PT ;  /* 0x000000000000720b */ /* 0x000fe40003f08000 */
[----:B--2---:R-:W-:-:S03]  /*5660*/  FSETP.GT.AND P3, PT, R7, -127, PT ;  /* 0xc2fe00000700780b */ /* 0x004fc60003f64000 */
[----:B------:R-:W-:Y:S02]  /*5670*/  @!P2 FSEL R0, R0, -127, P0 ;  /* 0xc2fe00000000a808 */ /* 0x000fe40000000000 */
[----:B------:R-:W2:Y:S01]  /*5680*/  FRND R15, R15 ;  /* 0x0000000f000f7307 */ /* 0x000ea20000201000 */
[----:B0-----:R-:W-:Y:S02]  /*5690*/  FSETP.GT.AND P0, PT, R13, -127, PT ;  /* 0xc2fe00000d00780b */ /* 0x001fe40003f04000 */
[----:B------:R-:W-:Y:S02]  /*56a0*/  FSETP.NAN.AND P2, PT, R7, R7, PT ;  /* 0x000000070700720b */ /* 0x000fe40003f48000 */
[----:B------:R-:W-:-:S03]  /*56b0*/  FSETP.NAN.AND P5, PT, R13, R13, PT ;  /* 0x0000000d0d00720b */ /* 0x000fc60003fa8000 */
[----:B------:R-:W0:Y:S01]  /*56c0*/  F2I.S16.TRUNC.NTZ R2, R0 ;  /* 0x0000000000027305 */ /* 0x000e22000020e900 */
[----:B------:R-:W-:Y:S02]  /*56d0*/  @!P3 FSEL R7, R7, -127, P2 ;  /* 0xc2fe00000707b808 */ /* 0x000fe40001000000 */
[----:B-1----:R-:W-:Y:S02]  /*56e0*/  FSETP.GT.AND P4, PT, R3, -127, PT ;  /* 0xc2fe00000300780b */ /* 0x002fe40003f84000 */
[C---:B------:R-:W-:Y:S02]  /*56f0*/  FSETP.GEU.AND P2, PT, R0.reuse, 127, PT ;  /* 0x42fe00000000780b */ /* 0x040fe40003f4e000 */
[----:B------:R-:W-:Y:S01]  /*5700*/  @!P0 FSEL R13, R13, -127, P5 ;  /* 0xc2fe00000d0d8808 */ /* 0x000fe20002800000 */
[----:B------:R-:W1:Y:S01]  /*5710*/  F2I.S16.TRUNC.NTZ R8, R6 ;  /* 0x0000000600087305 */ /* 0x000e62000020e900 */
[----:B--2---:R-:W-:Y:S02]  /*5720*/  FSETP.GT.AND P0, PT, R15, -127, PT ;  /* 0xc2fe00000f00780b */ /* 0x004fe40003f04000 */
[----:B------:R-:W-:-:S02]  /*5730*/  FSETP.NAN.AND P3, PT, R0, R0, PT ;  /* 0x000000000000720b */ /* 0x000fc40003f68000 */
[----:B------:R-:W-:Y:S02]  /*5740*/  FSETP.GEU.AND P5, PT, R6, 127, PT ;  /* 0x42fe00000600780b */ /* 0x000fe40003fae000 */
[C---:B------:R-:W-:Y:S01]  /*5750*/  FSETP.NAN.AND P6, PT, R3.reuse, R3, PT ;  /* 0x000000030300720b */ /* 0x040fe20003fc8000 */
[----:B------:R-:W2:Y:S01]  /*5760*/  F2I.S16.TRUNC.NTZ R10, R4 ;  /* 0x00000004000a7305 */ /* 0x000ea2000020e900 */
[----:B0-----:R-:W-:Y:S02]  /*5770*/  LOP3.LUT R2, R2, 0xffff, RZ, 0xc0, !PT ;  /* 0x0000ffff02027812 */ /* 0x001fe400078ec0ff */
[----:B------:R-:W-:Y:S02]  /*5780*/  @!P4 FSEL R3, R3, -127, P6 ;  /* 0xc2fe00000303c808 */ /* 0x000fe40003000000 */
[----:B------:R-:W-:Y:S02]  /*5790*/  @P2 SEL R2, R2, 0x7f, P3 ;  /* 0x0000007f02022807 */ /* 0x000fe40001800000 */
[----:B------:R-:W-:Y:S01]  /*57a0*/  FSETP.NAN.AND P3, PT, R15, R15, PT ;  /* 0x0000000f0f00720b */ /* 0x000fe20003f68000 */
[----:B------:R-:W0:Y:S01]  /*57b0*/  F2I.S16.TRUNC.NTZ R0, R13 ;  /* 0x0000000d00007305 */ /* 0x000e22000020e900 */
[----:B------:R-:W-:-:S02]  /*57c0*/  FSETP.NAN.AND P6, PT, R6, R6, PT ;  /* 0x000000060600720b */ /* 0x000fc40003fc8000 */
[----:B------:R-:W-:Y:S02]  /*57d0*/  FSETP.GEU.AND P2, PT, R4, 127, PT ;  /* 0x42fe00000400780b */ /* 0x000fe40003f4e000 */
[----:B------:R-:W-:Y:S02]  /*57e0*/  FSETP.GEU.AND P4, PT, R13, 127, PT ;  /* 0x42fe00000d00780b */ /* 0x000fe40003f8e000 */
[----:B-1----:R-:W-:Y:S01]  /*57f0*/  LOP3.LUT R17, R8, 0xffff, RZ, 0xc0, !PT ;  /* 0x0000ffff08117812 */ /* 0x002fe200078ec0ff */
[----:B------:R-:W1:Y:S01]  /*5800*/  F2I.S16.TRUNC.NTZ R6, R3 ;  /* 0x0000000300067305 */ /* 0x000e62000020e900 */
[----:B------:R-:W-:Y:S02]  /*5810*/  @!P0 FSEL R15, R15, -127, P3 ;  /* 0xc2fe00000f0f8808 */ /* 0x000fe40001800000 */
[----:B------:R-:W-:Y:S02]  /*5820*/  @P5 SEL R17, R17, 0x7f, P6 ;  /* 0x0000007f11115807 */ /* 0x000fe40003000000 */
[----:B------:R-:W-:-:S02]  /*5830*/  FSETP.NAN.AND P6, PT, R4, R4, PT ;  /* 0x000000040400720b */ /* 0x000fc40003fc8000 */
[----:B------:R-:W-:Y:S01]  /*5840*/  FSETP.GEU.AND P3, PT, R3, 127, PT ;  /* 0x42fe00000300780b */ /* 0x000fe20003f6e000 */
[----:B------:R-:W3:Y:S01]  /*5850*/  F2I.S16.TRUNC.NTZ R12, R9 ;  /* 0x00000009000c7305 */ /* 0x000ee2000020e900 */
[----:B------:R-:W-:Y:S02]  /*5860*/  FSETP.NAN.AND P5, PT, R13, R13, PT ;  /* 0x0000000d0d00720b */ /* 0x000fe40003fa8000 */
[----:B--2---:R-:W-:Y:S02]  /*5870*/  LOP3.LUT R11, R10, 0xffff, RZ, 0xc0, !PT ;  /* 0x0000ffff0a0b7812 */ /* 0x004fe400078ec0ff */
[----:B0-----:R-:W-:Y:S02]  /*5880*/  LOP3.LUT R0, R0, 0xffff, RZ, 0xc0, !PT ;  /* 0x0000ffff00007812 */ /* 0x001fe400078ec0ff */
[----:B------:R-:W-:Y:S01]  /*5890*/  @P2 SEL R11, R11, 0x7f, P6 ;  /* 0x0000007f0b0b2807 */ /* 0x000fe20003000000 */
[----:B------:R3:W0:Y:S01]  /*58a0*/  F2I.S16.TRUNC.NTZ R14, R7 ;  /* 0x00000007000e7305 */ /* 0x000622000020e900 */
[----:B------:R-:W-:-:S02]  /*58b0*/  @P4 SEL R0, R0, 0x7f, P5 ;  /* 0x0000007f00004807 */ /* 0x000fc40002800000 */
[----:B------:R-:W-:Y:S02]  /*58c0*/  FSETP.GEU.AND P2, PT, R9, 127, PT ;  /* 0x42fe00000900780b */ /* 0x000fe40003f4e000 */
[----:B------:R-:W-:Y:S02]  /*58d0*/  FSETP.GEU.AND P6, PT, R7, 127, PT ;  /* 0x42fe00000700780b */ /* 0x000fe40003fce000 */
[----:B------:R-:W-:Y:S01]  /*58e0*/  FSETP.GEU.AND P4, PT, R15, 127, PT ;  /* 0x42fe00000f00780b */ /* 0x000fe20003f8e000 */
[----:B------:R-:W2:Y:S01]  /*58f0*/  F2I.S16.TRUNC.NTZ R4, R15 ;  /* 0x0000000f00047305 */ /* 0x000ea2000020e900 */
[----:B------:R-:W-:Y:S02]  /*5900*/  FSETP.NAN.AND P0, PT, R3, R3, PT ;  /* 0x000000030300720b */ /* 0x000fe40003f08000 */
[----:B-1----:R-:W-:Y:S02]  /*5910*/  LOP3.LUT R6, R6, 0xffff, RZ, 0xc0, !PT ;  /* 0x0000ffff06067812 */ /* 0x002fe400078ec0ff */
[----:B------:R-:W-:-:S02]  /*5920*/  FSETP.NAN.AND P5, PT, R9, R9, PT ;  /* 0x000000090900720b */ /* 0x000fc40003fa8000 */
[----:B------:R-:W-:Y:S02]  /*5930*/  @P3 SEL R6, R6, 0x7f, P0 ;  /* 0x0000007f06063807 */ /* 0x000fe40000000000 */
[----:B------:R-:W-:Y:S02]  /*5940*/  FSETP.NAN.AND P0, PT, R7, R7, PT ;  /* 0x000000070700720b */ /* 0x000fe40003f08000 */
[----:B------:R-:W-:Y:S02]  /*5950*/  FSETP.NAN.AND P3, PT, R15, R15, PT ;  /* 0x0000000f0f00720b */ /* 0x000fe40003f68000 */
[----:B---3--:R-:W-:Y:S02]  /*5960*/  LOP3.LUT R7, R12, 0xffff, RZ, 0xc0, !PT ;  /* 0x0000ffff0c077812 */ /* 0x008fe400078ec0ff */
[----:B0-----:R-:W-:Y:S02]  /*5970*/  LOP3.LUT R3, R14, 0xffff, RZ, 0xc0, !PT ;  /* 0x0000ffff0e037812 */ /* 0x001fe400078ec0ff */
[----:B--2---:R-:W-:-:S02]  /*5980*/  LOP3.LUT R4, R4, 0xffff, RZ, 0xc0, !PT ;  /* 0x0000ffff04047812 */ /* 0x004fc400078ec0ff */
[----:B------:R-:W-:Y:S02]  /*5990*/  @P2 SEL R7, R7, 0x7f, P5 ;  /* 0x0000007f07072807 */ /* 0x000fe40002800000 */
[----:B------:R-:W-:Y:S02]  /*59a0*/  @P6 SEL R3, R3, 0x7f, P0 ;  /* 0x0000007f03036807 */ /* 0x000fe40000000000 */
[----:B------:R-:W-:Y:S02]  /*59b0*/  @P4 SEL R4, R4, 0x7f, P3 ;  /* 0x0000007f04044807 */ /* 0x000fe40001800000 */
[----:B------:R-:W-:Y:S02]  /*59c0*/  PRMT R17, R17, 0x3340, R2 ;  /* 0x0000334011117816 */ /* 0x000fe40000000002 */
[----:B------:R-:W-:Y:S02]  /*59d0*/  PRMT R0, R11, 0x3340, R0 ;  /* 0x000033400b007816 */ /* 0x000fe40000000000 */
[----:B------:R-:W-:-:S02]  /*59e0*/  PRMT R7, R7, 0x3340, R6 ;  /* 0x0000334007077816 */ /* 0x000fc40000000006 */
[----:B------:R-:W-:Y:S02]  /*59f0*/  IADD3 R2, P0, R5, c[0x0][0x1c0], RZ ;  /* 0x0000700005027a10 */ /* 0x000fe40007f1e0ff */
[----:B------:R-:W-:Y:S02]  /*5a00*/  PRMT R4, R3, 0x3340, R4 ;  /* 0x0000334003047816 */ /* 0x000fe40000000004 */
[----:B------:R-:W-:Y:S02]  /*5a10*/  PRMT R6, R17, 0x5410, R0 ;  /* 0x0000541011067816 */ /* 0x000fe40000000000 */
[----:B------:R-:W-:Y:S02]  /*5a20*/  LEA.HI.X.SX32 R3, R5, c[0x0][0x1c4], 0x1, P0 ;  /* 0x0000710005037a11 */ /* 0x000fe400000f0eff */
[----:B------:R-:W-:Y:S01]  /*5a30*/  PRMT R7, R7, 0x5410, R4 ;  /* 0x0000541007077816 */ /* 0x000fe20000000004 */
[----:B------:R-:W-:Y:S06]  /*5a40*/  @!P1 EXIT ;  /* 0x000000000000994d */ /* 0x000fec0003800000 */
[----:B------:R-:W-:Y:S01]  /*5a50*/  STG.E.64 [R2.64], R6 ;  /* 0x0000000602007986 */ /* 0x000fe2000c101b04 */
[----:B------:R-:W-:Y:S05]  /*5a60*/  EXIT ;  /* 0x000000000000794d */ /* 0x000fea0003800000 */
.L_x_4:
[----:B------:R-:W-:-:S00]  /*5a70*/  BRA `(.L_x_4) ;  /* 0xfffffff000007947 */ /* 0x000fc0000383ffff */
[----:B------:R-:W-:-:S00]  /*5a80*/  NOP ;  /* 0x0000000000007918 */ /* 0x000fc00000000000 */
[----:B------:R-:W-:-:S00]  /*5a90*/  NOP ;  /* 0x0000000000007918 */ /* 0x000fc00000000000 */
[----:B------:R-:W-:-:S00]  /*5aa0*/  NOP ;  /* 0x0000000000007918 */ /* 0x000fc00000000000 */
[----:B------:R-:W-:-:S00]  /*5ab0*/  NOP ;  /* 0x0000000000007918 */ /* 0x000fc00000000000 */
[----:B------:R-:W-:-:S00]  /*5ac0*/  NOP ;  /* 0x0000000000007918 */ /* 0x000fc00000000000 */
[----:B------:R-:W-:-:S00]  /*5ad0*/  NOP ;  /* 0x0000000000007918 */ /* 0x000fc00000000000 */
[----:B------:R-:W-:-:S00]  /*5ae0*/  NOP ;  /* 0x0000000000007918 */ /* 0x000fc00000000000 */
[----:B------:R-:W-:-:S00]  /*5af0*/  NOP ;  /* 0x0000000000007918 */ /* 0x000fc00000000000 */
.L_x_5:


//--------------------- .nv.global.init           --------------------------
	.section	.nv.global.init,"aw",@progbits
.nv.global.init:
	.type		_$_str,@object
	.size		_$_str,(.L_0 - _$_str)
_$_str:
        /*0000*/ 	.byte	0x5f, 0x5f, 0x43, 0x55, 0x44, 0x41, 0x5f, 0x46, 0x54, 0x5a, 0x00
.L_0:


//--------------------- .nv.shared.triton_red_fused__to_copy_add_amax_amin_clamp_mul_native_layer_norm_reciprocal_12 --------------------------
	.section	.nv.shared.triton_red_fused__to_copy_add_amax_amin_clamp_mul_native_layer_norm_reciprocal_12,"aw",@nobits
	.sectionflags	@""
	.align	16
